//
// Generated by NVIDIA NVVM Compiler
//
// Compiler Build ID: CL-36424714
// Cuda compilation tools, release 13.0, V13.0.88
// Based on NVVM 20.0.0
//

.version 9.0
.target sm_100
.address_size 64

	// .globl	_Z22pad_projections_kernelPdiiii
.func  (.param .align 16 .b8 func_retval0[16]) __internal_trig_reduction_slowpathd
(
	.param .b64 __internal_trig_reduction_slowpathd_param_0
)
;
.global .align 8 .b8 __cudart_i2opi_d[144] = {8, 93, 141, 31, 177, 95, 251, 107, 234, 146, 82, 138, 247, 57, 7, 61, 123, 241, 229, 235, 199, 186, 39, 117, 45, 234, 95, 158, 102, 63, 70, 79, 183, 9, 203, 39, 207, 126, 54, 109, 31, 109, 10, 90, 139, 17, 47, 239, 15, 152, 5, 222, 255, 151, 248, 31, 59, 40, 249, 189, 139, 95, 132, 156, 244, 57, 83, 131, 57, 214, 145, 57, 65, 126, 95, 180, 38, 112, 156, 233, 132, 68, 187, 46, 245, 53, 130, 232, 62, 167, 41, 177, 28, 235, 29, 254, 28, 146, 209, 9, 234, 46, 73, 6, 224, 210, 77, 66, 58, 110, 36, 183, 97, 197, 187, 222, 171, 99, 81, 254, 65, 144, 67, 60, 153, 149, 98, 219, 192, 221, 52, 245, 209, 87, 39, 252, 41, 21, 68, 78, 110, 131, 249, 162};
.global .align 16 .b8 __cudart_sin_cos_coeffs[128] = {70, 210, 176, 44, 241, 229, 90, 190, 146, 227, 172, 105, 227, 29, 199, 62, 161, 98, 219, 25, 160, 1, 42, 191, 24, 8, 17, 17, 17, 17, 129, 63, 84, 85, 85, 85, 85, 85, 197, 191, 0, 0, 0, 0, 0, 0, 0, 0, 0, 0, 0, 0, 0, 0, 0, 0, 100, 129, 253, 32, 131, 255, 168, 189, 40, 133, 239, 193, 167, 238, 33, 62, 217, 230, 6, 142, 79, 126, 146, 190, 233, 188, 221, 25, 160, 1, 250, 62, 71, 93, 193, 22, 108, 193, 86, 191, 81, 85, 85, 85, 85, 85, 165, 63, 0, 0, 0, 0, 0, 0, 224, 191, 0, 0, 0, 0, 0, 0, 240, 63};

.visible .entry _Z22pad_projections_kernelPdiiii(
	.param .u64 .ptr .align 1 _Z22pad_projections_kernelPdiiii_param_0,
	.param .u32 _Z22pad_projections_kernelPdiiii_param_1,
	.param .u32 _Z22pad_projections_kernelPdiiii_param_2,
	.param .u32 _Z22pad_projections_kernelPdiiii_param_3,
	.param .u32 _Z22pad_projections_kernelPdiiii_param_4
)
{
	.reg .pred 	%p<2>;
	.reg .b32 	%r<11>;
	.reg .b64 	%rd<6>;

	ld.param.u64 	%rd1, [_Z22pad_projections_kernelPdiiii_param_0];
	ld.param.u32 	%r2, [_Z22pad_projections_kernelPdiiii_param_1];
	ld.param.u32 	%r3, [_Z22pad_projections_kernelPdiiii_param_2];
	ld.param.u32 	%r5, [_Z22pad_projections_kernelPdiiii_param_3];
	ld.param.u32 	%r4, [_Z22pad_projections_kernelPdiiii_param_4];
	mov.u32 	%r6, %ctaid.x;
	mov.u32 	%r7, %ntid.x;
	mov.u32 	%r8, %tid.x;
	mad.lo.s32 	%r1, %r6, %r7, %r8;
	setp.ge.s32 	%p1, %r1, %r5;
	@%p1 bra 	$L__BB0_2;
	cvta.to.global.u64 	%rd2, %rd1;
	mad.lo.s32 	%r9, %r4, %r2, %r1;
	mul.lo.s32 	%r10, %r9, %r3;
	mul.wide.s32 	%rd3, %r10, 8;
	add.s64 	%rd4, %rd2, %rd3;
	mov.b64 	%rd5, 0;
	st.global.u64 	[%rd4], %rd5;
$L__BB0_2:
	ret;

}
	// .globl	_Z20map_boudaries_kernelPdiddd
.visible .entry _Z20map_boudaries_kernelPdiddd(
	.param .u64 .ptr .align 1 _Z20map_boudaries_kernelPdiddd_param_0,
	.param .u32 _Z20map_boudaries_kernelPdiddd_param_1,
	.param .f64 _Z20map_boudaries_kernelPdiddd_param_2,
	.param .f64 _Z20map_boudaries_kernelPdiddd_param_3,
	.param .f64 _Z20map_boudaries_kernelPdiddd_param_4
)
{
	.reg .pred 	%p<2>;
	.reg .b32 	%r<6>;
	.reg .b64 	%rd<5>;
	.reg .b64 	%fd<7>;

	ld.param.u64 	%rd1, [_Z20map_boudaries_kernelPdiddd_param_0];
	ld.param.u32 	%r2, [_Z20map_boudaries_kernelPdiddd_param_1];
	ld.param.f64 	%fd1, [_Z20map_boudaries_kernelPdiddd_param_2];
	ld.param.f64 	%fd2, [_Z20map_boudaries_kernelPdiddd_param_3];
	ld.param.f64 	%fd3, [_Z20map_boudaries_kernelPdiddd_param_4];
	mov.u32 	%r3, %ctaid.x;
	mov.u32 	%r4, %ntid.x;
	mov.u32 	%r5, %tid.x;
	mad.lo.s32 	%r1, %r3, %r4, %r5;
	setp.ge.s32 	%p1, %r1, %r2;
	@%p1 bra 	$L__BB1_2;
	cvta.to.global.u64 	%rd2, %rd1;
	cvt.rn.f64.s32 	%fd4, %r1;
	sub.f64 	%fd5, %fd4, %fd1;
	fma.rn.f64 	%fd6, %fd5, %fd2, %fd3;
	mul.wide.s32 	%rd3, %r1, 8;
	add.s64 	%rd4, %rd2, %rd3;
	st.global.f64 	[%rd4], %fd6;
$L__BB1_2:
	ret;

}
	// .globl	_Z19rot_detector_kernelPdS_PKdS1_dddi
.visible .entry _Z19rot_detector_kernelPdS_PKdS1_dddi(
	.param .u64 .ptr .align 1 _Z19rot_detector_kernelPdS_PKdS1_dddi_param_0,
	.param .u64 .ptr .align 1 _Z19rot_detector_kernelPdS_PKdS1_dddi_param_1,
	.param .u64 .ptr .align 1 _Z19rot_detector_kernelPdS_PKdS1_dddi_param_2,
	.param .u64 .ptr .align 1 _Z19rot_detector_kernelPdS_PKdS1_dddi_param_3,
	.param .f64 _Z19rot_detector_kernelPdS_PKdS1_dddi_param_4,
	.param .f64 _Z19rot_detector_kernelPdS_PKdS1_dddi_param_5,
	.param .f64 _Z19rot_detector_kernelPdS_PKdS1_dddi_param_6,
	.param .u32 _Z19rot_detector_kernelPdS_PKdS1_dddi_param_7
)
{
	.reg .pred 	%p<10>;
	.reg .b32 	%r<27>;
	.reg .b64 	%rd<25>;
	.reg .b64 	%fd<80>;

	ld.param.u64 	%rd2, [_Z19rot_detector_kernelPdS_PKdS1_dddi_param_1];
	ld.param.u64 	%rd3, [_Z19rot_detector_kernelPdS_PKdS1_dddi_param_2];
	ld.param.u64 	%rd4, [_Z19rot_detector_kernelPdS_PKdS1_dddi_param_3];
	ld.param.f64 	%fd14, [_Z19rot_detector_kernelPdS_PKdS1_dddi_param_4];
	ld.param.f64 	%fd15, [_Z19rot_detector_kernelPdS_PKdS1_dddi_param_5];
	ld.param.f64 	%fd16, [_Z19rot_detector_kernelPdS_PKdS1_dddi_param_6];
	ld.param.u32 	%r10, [_Z19rot_detector_kernelPdS_PKdS1_dddi_param_7];
	mov.u32 	%r11, %ctaid.x;
	mov.u32 	%r12, %ntid.x;
	mov.u32 	%r13, %tid.x;
	mad.lo.s32 	%r1, %r11, %r12, %r13;
	setp.ge.s32 	%p1, %r1, %r10;
	@%p1 bra 	$L__BB2_11;
	cvta.to.global.u64 	%rd5, %rd3;
	mul.wide.s32 	%rd6, %r1, 8;
	add.s64 	%rd7, %rd5, %rd6;
	ld.global.nc.f64 	%fd1, [%rd7];
	abs.f64 	%fd2, %fd16;
	setp.neu.f64 	%p2, %fd2, 0d7FF0000000000000;
	@%p2 bra 	$L__BB2_3;
	mov.f64 	%fd22, 0d0000000000000000;
	mul.rn.f64 	%fd78, %fd16, %fd22;
	mov.b32 	%r25, 1;
	bra.uni 	$L__BB2_6;
$L__BB2_3:
	mul.f64 	%fd17, %fd16, 0d3FE45F306DC9C883;
	cvt.rni.s32.f64 	%r24, %fd17;
	cvt.rn.f64.s32 	%fd18, %r24;
	fma.rn.f64 	%fd19, %fd18, 0dBFF921FB54442D18, %fd16;
	fma.rn.f64 	%fd20, %fd18, 0dBC91A62633145C00, %fd19;
	fma.rn.f64 	%fd78, %fd18, 0dB97B839A252049C0, %fd20;
	setp.ltu.f64 	%p3, %fd2, 0d41E0000000000000;
	@%p3 bra 	$L__BB2_5;
	{ // callseq 0, 0
	.param .b64 param0;
	st.param.f64 	[param0], %fd16;
	.param .align 16 .b8 retval0[16];
	call.uni (retval0), 
	__internal_trig_reduction_slowpathd, 
	(
	param0
	);
	ld.param.f64 	%fd78, [retval0];
	ld.param.b32 	%r24, [retval0+8];
	} // callseq 0
$L__BB2_5:
	add.s32 	%r25, %r24, 1;
$L__BB2_6:
	setp.neu.f64 	%p4, %fd2, 0d7FF0000000000000;
	shl.b32 	%r16, %r25, 6;
	cvt.u64.u32 	%rd8, %r16;
	and.b64  	%rd9, %rd8, 64;
	mov.u64 	%rd10, __cudart_sin_cos_coeffs;
	add.s64 	%rd11, %rd10, %rd9;
	mul.rn.f64 	%fd23, %fd78, %fd78;
	and.b32  	%r17, %r25, 1;
	setp.eq.b32 	%p5, %r17, 1;
	selp.f64 	%fd24, 0dBDA8FF8320FD8164, 0d3DE5DB65F9785EBA, %p5;
	ld.global.nc.v2.f64 	{%fd25, %fd26}, [%rd11];
	fma.rn.f64 	%fd27, %fd24, %fd23, %fd25;
	fma.rn.f64 	%fd28, %fd27, %fd23, %fd26;
	ld.global.nc.v2.f64 	{%fd29, %fd30}, [%rd11+16];
	fma.rn.f64 	%fd31, %fd28, %fd23, %fd29;
	fma.rn.f64 	%fd32, %fd31, %fd23, %fd30;
	ld.global.nc.v2.f64 	{%fd33, %fd34}, [%rd11+32];
	fma.rn.f64 	%fd35, %fd32, %fd23, %fd33;
	fma.rn.f64 	%fd36, %fd35, %fd23, %fd34;
	fma.rn.f64 	%fd37, %fd36, %fd78, %fd78;
	fma.rn.f64 	%fd38, %fd36, %fd23, 0d3FF0000000000000;
	selp.f64 	%fd39, %fd38, %fd37, %p5;
	and.b32  	%r18, %r25, 2;
	setp.eq.s32 	%p6, %r18, 0;
	mov.f64 	%fd40, 0d0000000000000000;
	sub.f64 	%fd41, %fd40, %fd39;
	selp.f64 	%fd8, %fd39, %fd41, %p6;
	cvta.to.global.u64 	%rd12, %rd4;
	add.s64 	%rd14, %rd12, %rd6;
	ld.global.nc.f64 	%fd9, [%rd14];
	@%p4 bra 	$L__BB2_8;
	mov.f64 	%fd47, 0d0000000000000000;
	mul.rn.f64 	%fd79, %fd16, %fd47;
	mov.b32 	%r26, 0;
	bra.uni 	$L__BB2_10;
$L__BB2_8:
	mul.f64 	%fd42, %fd16, 0d3FE45F306DC9C883;
	cvt.rni.s32.f64 	%r26, %fd42;
	cvt.rn.f64.s32 	%fd43, %r26;
	fma.rn.f64 	%fd44, %fd43, 0dBFF921FB54442D18, %fd16;
	fma.rn.f64 	%fd45, %fd43, 0dBC91A62633145C00, %fd44;
	fma.rn.f64 	%fd79, %fd43, 0dB97B839A252049C0, %fd45;
	setp.ltu.f64 	%p7, %fd2, 0d41E0000000000000;
	@%p7 bra 	$L__BB2_10;
	{ // callseq 1, 0
	.param .b64 param0;
	st.param.f64 	[param0], %fd16;
	.param .align 16 .b8 retval0[16];
	call.uni (retval0), 
	__internal_trig_reduction_slowpathd, 
	(
	param0
	);
	ld.param.f64 	%fd79, [retval0];
	ld.param.b32 	%r26, [retval0+8];
	} // callseq 1
$L__BB2_10:
	ld.param.u64 	%rd24, [_Z19rot_detector_kernelPdS_PKdS1_dddi_param_0];
	sub.f64 	%fd48, %fd1, %fd14;
	sub.f64 	%fd49, %fd9, %fd15;
	shl.b32 	%r21, %r26, 6;
	cvt.u64.u32 	%rd15, %r21;
	and.b64  	%rd16, %rd15, 64;
	add.s64 	%rd18, %rd10, %rd16;
	mul.rn.f64 	%fd50, %fd79, %fd79;
	and.b32  	%r22, %r26, 1;
	setp.eq.b32 	%p8, %r22, 1;
	selp.f64 	%fd51, 0dBDA8FF8320FD8164, 0d3DE5DB65F9785EBA, %p8;
	ld.global.nc.v2.f64 	{%fd52, %fd53}, [%rd18];
	fma.rn.f64 	%fd54, %fd51, %fd50, %fd52;
	fma.rn.f64 	%fd55, %fd54, %fd50, %fd53;
	ld.global.nc.v2.f64 	{%fd56, %fd57}, [%rd18+16];
	fma.rn.f64 	%fd58, %fd55, %fd50, %fd56;
	fma.rn.f64 	%fd59, %fd58, %fd50, %fd57;
	ld.global.nc.v2.f64 	{%fd60, %fd61}, [%rd18+32];
	fma.rn.f64 	%fd62, %fd59, %fd50, %fd60;
	fma.rn.f64 	%fd63, %fd62, %fd50, %fd61;
	fma.rn.f64 	%fd64, %fd63, %fd79, %fd79;
	fma.rn.f64 	%fd65, %fd63, %fd50, 0d3FF0000000000000;
	selp.f64 	%fd66, %fd65, %fd64, %p8;
	and.b32  	%r23, %r26, 2;
	setp.eq.s32 	%p9, %r23, 0;
	mov.f64 	%fd67, 0d0000000000000000;
	sub.f64 	%fd68, %fd67, %fd66;
	selp.f64 	%fd69, %fd66, %fd68, %p9;
	mul.f64 	%fd70, %fd49, %fd69;
	mul.f64 	%fd71, %fd48, %fd8;
	sub.f64 	%fd72, %fd71, %fd70;
	add.f64 	%fd73, %fd14, %fd72;
	cvta.to.global.u64 	%rd19, %rd24;
	mul.wide.s32 	%rd20, %r1, 8;
	add.s64 	%rd21, %rd19, %rd20;
	st.global.f64 	[%rd21], %fd73;
	mul.f64 	%fd74, %fd48, %fd69;
	fma.rn.f64 	%fd75, %fd8, %fd49, %fd74;
	add.f64 	%fd76, %fd15, %fd75;
	cvta.to.global.u64 	%rd22, %rd2;
	add.s64 	%rd23, %rd22, %rd20;
	st.global.f64 	[%rd23], %fd76;
$L__BB2_11:
	ret;

}
	// .globl	_Z19mapDet2Slice_kernelPdS_dddPKdS1_S1_S1_iii
.visible .entry _Z19mapDet2Slice_kernelPdS_dddPKdS1_S1_S1_iii(
	.param .u64 .ptr .align 1 _Z19mapDet2Slice_kernelPdS_dddPKdS1_S1_S1_iii_param_0,
	.param .u64 .ptr .align 1 _Z19mapDet2Slice_kernelPdS_dddPKdS1_S1_S1_iii_param_1,
	.param .f64 _Z19mapDet2Slice_kernelPdS_dddPKdS1_S1_S1_iii_param_2,
	.param .f64 _Z19mapDet2Slice_kernelPdS_dddPKdS1_S1_S1_iii_param_3,
	.param .f64 _Z19mapDet2Slice_kernelPdS_dddPKdS1_S1_S1_iii_param_4,
	.param .u64 .ptr .align 1 _Z19mapDet2Slice_kernelPdS_dddPKdS1_S1_S1_iii_param_5,
	.param .u64 .ptr .align 1 _Z19mapDet2Slice_kernelPdS_dddPKdS1_S1_S1_iii_param_6,
	.param .u64 .ptr .align 1 _Z19mapDet2Slice_kernelPdS_dddPKdS1_S1_S1_iii_param_7,
	.param .u64 .ptr .align 1 _Z19mapDet2Slice_kernelPdS_dddPKdS1_S1_S1_iii_param_8,
	.param .u32 _Z19mapDet2Slice_kernelPdS_dddPKdS1_S1_S1_iii_param_9,
	.param .u32 _Z19mapDet2Slice_kernelPdS_dddPKdS1_S1_S1_iii_param_10,
	.param .u32 _Z19mapDet2Slice_kernelPdS_dddPKdS1_S1_S1_iii_param_11
)
{
	.reg .pred 	%p<5>;
	.reg .b32 	%r<15>;
	.reg .b64 	%rd<26>;
	.reg .b64 	%fd<23>;

	ld.param.u64 	%rd2, [_Z19mapDet2Slice_kernelPdS_dddPKdS1_S1_S1_iii_param_1];
	ld.param.f64 	%fd5, [_Z19mapDet2Slice_kernelPdS_dddPKdS1_S1_S1_iii_param_3];
	ld.param.f64 	%fd6, [_Z19mapDet2Slice_kernelPdS_dddPKdS1_S1_S1_iii_param_4];
	ld.param.u64 	%rd3, [_Z19mapDet2Slice_kernelPdS_dddPKdS1_S1_S1_iii_param_5];
	ld.param.u64 	%rd5, [_Z19mapDet2Slice_kernelPdS_dddPKdS1_S1_S1_iii_param_7];
	ld.param.u64 	%rd6, [_Z19mapDet2Slice_kernelPdS_dddPKdS1_S1_S1_iii_param_8];
	ld.param.u32 	%r5, [_Z19mapDet2Slice_kernelPdS_dddPKdS1_S1_S1_iii_param_9];
	ld.param.u32 	%r3, [_Z19mapDet2Slice_kernelPdS_dddPKdS1_S1_S1_iii_param_10];
	ld.param.u32 	%r4, [_Z19mapDet2Slice_kernelPdS_dddPKdS1_S1_S1_iii_param_11];
	mov.u32 	%r7, %ctaid.x;
	mov.u32 	%r8, %ntid.x;
	mov.u32 	%r9, %tid.x;
	mad.lo.s32 	%r1, %r7, %r8, %r9;
	mov.u32 	%r10, %ctaid.y;
	mov.u32 	%r11, %ntid.y;
	mov.u32 	%r12, %tid.y;
	mad.lo.s32 	%r13, %r10, %r11, %r12;
	setp.ge.s32 	%p1, %r1, %r3;
	setp.ge.s32 	%p2, %r13, %r5;
	or.pred  	%p3, %p1, %p2;
	@%p3 bra 	$L__BB3_3;
	ld.param.f64 	%fd22, [_Z19mapDet2Slice_kernelPdS_dddPKdS1_S1_S1_iii_param_2];
	ld.param.u64 	%rd24, [_Z19mapDet2Slice_kernelPdS_dddPKdS1_S1_S1_iii_param_0];
	cvta.to.global.u64 	%rd7, %rd6;
	cvta.to.global.u64 	%rd8, %rd5;
	cvta.to.global.u64 	%rd9, %rd3;
	cvta.to.global.u64 	%rd10, %rd24;
	mad.lo.s32 	%r14, %r3, %r13, %r1;
	mul.wide.u32 	%rd11, %r13, 8;
	add.s64 	%rd12, %rd9, %rd11;
	ld.global.nc.f64 	%fd7, [%rd12];
	sub.f64 	%fd8, %fd7, %fd22;
	mul.wide.s32 	%rd13, %r4, 8;
	add.s64 	%rd14, %rd7, %rd13;
	ld.global.nc.f64 	%fd9, [%rd14];
	mul.wide.s32 	%rd15, %r1, 8;
	add.s64 	%rd16, %rd8, %rd15;
	ld.global.nc.f64 	%fd1, [%rd16];
	sub.f64 	%fd2, %fd9, %fd1;
	mul.f64 	%fd10, %fd8, %fd2;
	mul.f64 	%fd11, %fd6, %fd7;
	sub.f64 	%fd12, %fd10, %fd11;
	fma.rn.f64 	%fd13, %fd1, %fd7, %fd12;
	sub.f64 	%fd3, %fd1, %fd6;
	div.rn.f64 	%fd14, %fd13, %fd3;
	mul.wide.s32 	%rd17, %r14, 8;
	add.s64 	%rd18, %rd10, %rd17;
	st.global.f64 	[%rd18], %fd14;
	setp.ne.s32 	%p4, %r13, 0;
	@%p4 bra 	$L__BB3_3;
	ld.param.u64 	%rd25, [_Z19mapDet2Slice_kernelPdS_dddPKdS1_S1_S1_iii_param_6];
	cvta.to.global.u64 	%rd19, %rd25;
	add.s64 	%rd21, %rd19, %rd15;
	ld.global.nc.f64 	%fd15, [%rd21];
	sub.f64 	%fd16, %fd15, %fd5;
	mul.f64 	%fd17, %fd16, %fd2;
	mul.f64 	%fd18, %fd6, %fd15;
	sub.f64 	%fd19, %fd17, %fd18;
	fma.rn.f64 	%fd20, %fd1, %fd15, %fd19;
	div.rn.f64 	%fd21, %fd20, %fd3;
	cvta.to.global.u64 	%rd22, %rd2;
	add.s64 	%rd23, %rd22, %rd15;
	st.global.f64 	[%rd23], %fd21;
$L__BB3_3:
	ret;

}
	// .globl	_Z22img_integration_kernelPdiibiii
.visible .entry _Z22img_integration_kernelPdiibiii(
	.param .u64 .ptr .align 1 _Z22img_integration_kernelPdiibiii_param_0,
	.param .u32 _Z22img_integration_kernelPdiibiii_param_1,
	.param .u32 _Z22img_integration_kernelPdiibiii_param_2,
	.param .u8 _Z22img_integration_kernelPdiibiii_param_3,
	.param .u32 _Z22img_integration_kernelPdiibiii_param_4,
	.param .u32 _Z22img_integration_kernelPdiibiii_param_5,
	.param .u32 _Z22img_integration_kernelPdiibiii_param_6
)
{
	.reg .pred 	%p<11>;
	.reg .b16 	%rs<2>;
	.reg .b32 	%r<41>;
	.reg .b64 	%rd<11>;
	.reg .b64 	%fd<7>;

	ld.param.u64 	%rd4, [_Z22img_integration_kernelPdiibiii_param_0];
	ld.param.u32 	%r20, [_Z22img_integration_kernelPdiibiii_param_1];
	ld.param.u32 	%r17, [_Z22img_integration_kernelPdiibiii_param_2];
	ld.param.s8 	%rs1, [_Z22img_integration_kernelPdiibiii_param_3];
	ld.param.u32 	%r18, [_Z22img_integration_kernelPdiibiii_param_4];
	ld.param.u32 	%r19, [_Z22img_integration_kernelPdiibiii_param_5];
	ld.param.u32 	%r21, [_Z22img_integration_kernelPdiibiii_param_6];
	cvta.to.global.u64 	%rd1, %rd4;
	mov.u32 	%r22, %ctaid.x;
	mov.u32 	%r1, %ntid.x;
	mov.u32 	%r23, %tid.x;
	mad.lo.s32 	%r2, %r22, %r1, %r23;
	mov.u32 	%r24, %ctaid.y;
	mov.u32 	%r3, %ntid.y;
	mov.u32 	%r25, %tid.y;
	mad.lo.s32 	%r4, %r24, %r3, %r25;
	add.s32 	%r5, %r18, %r2;
	add.s32 	%r26, %r19, %r4;
	mov.u32 	%r27, %ctaid.z;
	mov.u32 	%r28, %ntid.z;
	mov.u32 	%r29, %tid.z;
	mad.lo.s32 	%r7, %r27, %r28, %r29;
	setp.ge.s32 	%p1, %r5, %r17;
	setp.ge.s32 	%p2, %r26, %r20;
	or.pred  	%p3, %p1, %p2;
	setp.ge.s32 	%p4, %r7, %r21;
	or.pred  	%p5, %p4, %p3;
	@%p5 bra 	$L__BB4_10;
	setp.eq.s16 	%p6, %rs1, 1;
	@%p6 bra 	$L__BB4_6;
	mad.lo.s32 	%r31, %r20, %r7, %r26;
	mad.lo.s32 	%r8, %r31, %r17, %r18;
	add.s32 	%r32, %r8, %r2;
	mul.wide.s32 	%rd5, %r32, 8;
	add.s64 	%rd2, %rd1, %rd5;
	mov.b32 	%r40, 1;
$L__BB4_3:
	sub.s32 	%r14, %r2, %r40;
	setp.lt.s32 	%p7, %r14, 0;
	@%p7 bra 	$L__BB4_5;
	add.s32 	%r33, %r8, %r14;
	mul.wide.s32 	%rd6, %r33, 8;
	add.s64 	%rd7, %rd1, %rd6;
	ld.global.f64 	%fd1, [%rd7];
	ld.global.f64 	%fd2, [%rd2];
	add.f64 	%fd3, %fd1, %fd2;
	st.global.f64 	[%rd2], %fd3;
$L__BB4_5:
	shl.b32 	%r40, %r40, 1;
	setp.le.u32 	%p8, %r40, %r1;
	@%p8 bra 	$L__BB4_3;
	bra.uni 	$L__BB4_10;
$L__BB4_6:
	mad.lo.s32 	%r9, %r20, %r7, %r19;
	add.s32 	%r35, %r9, %r4;
	mad.lo.s32 	%r36, %r35, %r17, %r5;
	mul.wide.s32 	%rd8, %r36, 8;
	add.s64 	%rd3, %rd1, %rd8;
	mov.b32 	%r39, 1;
$L__BB4_7:
	sub.s32 	%r11, %r4, %r39;
	setp.lt.s32 	%p9, %r11, 0;
	@%p9 bra 	$L__BB4_9;
	add.s32 	%r37, %r9, %r11;
	mad.lo.s32 	%r38, %r37, %r17, %r5;
	mul.wide.s32 	%rd9, %r38, 8;
	add.s64 	%rd10, %rd1, %rd9;
	ld.global.f64 	%fd4, [%rd10];
	ld.global.f64 	%fd5, [%rd3];
	add.f64 	%fd6, %fd4, %fd5;
	st.global.f64 	[%rd3], %fd6;
$L__BB4_9:
	shl.b32 	%r39, %r39, 1;
	setp.gt.u32 	%p10, %r39, %r3;
	@%p10 bra 	$L__BB4_10;
	bra.uni 	$L__BB4_7;
$L__BB4_10:
	ret;

}
	// .globl	_Z29bilinear_interpolation_kernelPdPKdS1_S1_S1_S1_iiiiiii
.visible .entry _Z29bilinear_interpolation_kernelPdPKdS1_S1_S1_S1_iiiiiii(
	.param .u64 .ptr .align 1 _Z29bilinear_interpolation_kernelPdPKdS1_S1_S1_S1_iiiiiii_param_0,
	.param .u64 .ptr .align 1 _Z29bilinear_interpolation_kernelPdPKdS1_S1_S1_S1_iiiiiii_param_1,
	.param .u64 .ptr .align 1 _Z29bilinear_interpolation_kernelPdPKdS1_S1_S1_S1_iiiiiii_param_2,
	.param .u64 .ptr .align 1 _Z29bilinear_interpolation_kernelPdPKdS1_S1_S1_S1_iiiiiii_param_3,
	.param .u64 .ptr .align 1 _Z29bilinear_interpolation_kernelPdPKdS1_S1_S1_S1_iiiiiii_param_4,
	.param .u64 .ptr .align 1 _Z29bilinear_interpolation_kernelPdPKdS1_S1_S1_S1_iiiiiii_param_5,
	.param .u32 _Z29bilinear_interpolation_kernelPdPKdS1_S1_S1_S1_iiiiiii_param_6,
	.param .u32 _Z29bilinear_interpolation_kernelPdPKdS1_S1_S1_S1_iiiiiii_param_7,
	.param .u32 _Z29bilinear_interpolation_kernelPdPKdS1_S1_S1_S1_iiiiiii_param_8,
	.param .u32 _Z29bilinear_interpolation_kernelPdPKdS1_S1_S1_S1_iiiiiii_param_9,
	.param .u32 _Z29bilinear_interpolation_kernelPdPKdS1_S1_S1_S1_iiiiiii_param_10,
	.param .u32 _Z29bilinear_interpolation_kernelPdPKdS1_S1_S1_S1_iiiiiii_param_11,
	.param .u32 _Z29bilinear_interpolation_kernelPdPKdS1_S1_S1_S1_iiiiiii_param_12
)
{
	.reg .pred 	%p<25>;
	.reg .b32 	%r<25>;
	.reg .b64 	%rd<25>;
	.reg .b64 	%fd<43>;

	ld.param.u64 	%rd9, [_Z29bilinear_interpolation_kernelPdPKdS1_S1_S1_S1_iiiiiii_param_1];
	ld.param.u64 	%rd5, [_Z29bilinear_interpolation_kernelPdPKdS1_S1_S1_S1_iiiiiii_param_2];
	ld.param.u64 	%rd7, [_Z29bilinear_interpolation_kernelPdPKdS1_S1_S1_S1_iiiiiii_param_4];
	ld.param.u64 	%rd8, [_Z29bilinear_interpolation_kernelPdPKdS1_S1_S1_S1_iiiiiii_param_5];
	ld.param.u32 	%r12, [_Z29bilinear_interpolation_kernelPdPKdS1_S1_S1_S1_iiiiiii_param_6];
	ld.param.u32 	%r6, [_Z29bilinear_interpolation_kernelPdPKdS1_S1_S1_S1_iiiiiii_param_7];
	ld.param.u32 	%r7, [_Z29bilinear_interpolation_kernelPdPKdS1_S1_S1_S1_iiiiiii_param_8];
	ld.param.u32 	%r8, [_Z29bilinear_interpolation_kernelPdPKdS1_S1_S1_S1_iiiiiii_param_9];
	ld.param.u32 	%r9, [_Z29bilinear_interpolation_kernelPdPKdS1_S1_S1_S1_iiiiiii_param_10];
	ld.param.u32 	%r10, [_Z29bilinear_interpolation_kernelPdPKdS1_S1_S1_S1_iiiiiii_param_11];
	ld.param.u32 	%r11, [_Z29bilinear_interpolation_kernelPdPKdS1_S1_S1_S1_iiiiiii_param_12];
	cvta.to.global.u64 	%rd1, %rd9;
	mov.u32 	%r14, %ctaid.x;
	mov.u32 	%r15, %ntid.x;
	mov.u32 	%r16, %tid.x;
	mad.lo.s32 	%r1, %r14, %r15, %r16;
	mov.u32 	%r17, %ctaid.y;
	mov.u32 	%r18, %ntid.y;
	mov.u32 	%r19, %tid.y;
	mad.lo.s32 	%r20, %r17, %r18, %r19;
	setp.ge.s32 	%p5, %r1, %r6;
	setp.ge.s32 	%p6, %r20, %r12;
	or.pred  	%p7, %p5, %p6;
	@%p7 bra 	$L__BB5_10;
	ld.param.u64 	%rd24, [_Z29bilinear_interpolation_kernelPdPKdS1_S1_S1_S1_iiiiiii_param_3];
	cvta.to.global.u64 	%rd10, %rd5;
	cvta.to.global.u64 	%rd11, %rd7;
	cvta.to.global.u64 	%rd12, %rd24;
	cvta.to.global.u64 	%rd13, %rd8;
	cvt.rn.f64.s32 	%fd12, %r9;
	mul.wide.u32 	%rd14, %r20, 8;
	add.s64 	%rd15, %rd10, %rd14;
	ld.global.nc.f64 	%fd13, [%rd15];
	ld.global.nc.f64 	%fd14, [%rd11];
	div.rn.f64 	%fd15, %fd13, %fd14;
	sub.f64 	%fd1, %fd12, %fd15;
	cvt.rmi.f64.f64 	%fd16, %fd1;
	cvt.rzi.s32.f64 	%r3, %fd16;
	mul.wide.s32 	%rd16, %r1, 8;
	add.s64 	%rd17, %rd12, %rd16;
	ld.global.nc.f64 	%fd17, [%rd17];
	div.rn.f64 	%fd18, %fd17, %fd14;
	ld.global.nc.f64 	%fd19, [%rd13];
	div.rn.f64 	%fd20, %fd19, %fd14;
	sub.f64 	%fd2, %fd18, %fd20;
	cvt.rmi.f64.f64 	%fd21, %fd2;
	cvt.rzi.s32.f64 	%r4, %fd21;
	setp.ge.f64 	%p8, %fd1, 0d0000000000000000;
	setp.le.f64 	%p9, %fd1, %fd12;
	and.pred  	%p1, %p8, %p9;
	setp.ge.f64 	%p10, %fd2, 0d0000000000000000;
	cvt.rn.f64.s32 	%fd22, %r10;
	setp.le.f64 	%p11, %fd2, %fd22;
	and.pred  	%p2, %p10, %p11;
	and.pred  	%p13, %p1, %p2;
	mad.lo.s32 	%r5, %r11, %r7, %r3;
	mad.lo.s32 	%r21, %r5, %r8, %r4;
	mul.wide.s32 	%rd18, %r21, 8;
	add.s64 	%rd2, %rd1, %rd18;
	mov.f64 	%fd39, 0d0000000000000000;
	not.pred 	%p14, %p13;
	@%p14 bra 	$L__BB5_3;
	ld.global.nc.f64 	%fd39, [%rd2];
$L__BB5_3:
	setp.gt.s32 	%p15, %r3, -1;
	setp.lt.s32 	%p16, %r3, %r9;
	and.pred  	%p3, %p15, %p16;
	and.pred  	%p17, %p3, %p2;
	mad.lo.s32 	%r22, %r8, %r5, %r8;
	add.s32 	%r23, %r22, %r4;
	mul.wide.s32 	%rd19, %r23, 8;
	add.s64 	%rd3, %rd1, %rd19;
	mov.f64 	%fd40, 0d0000000000000000;
	not.pred 	%p18, %p17;
	@%p18 bra 	$L__BB5_5;
	ld.global.nc.f64 	%fd40, [%rd3];
$L__BB5_5:
	setp.gt.s32 	%p19, %r4, -1;
	setp.lt.s32 	%p20, %r4, %r10;
	and.pred  	%p4, %p19, %p20;
	and.pred  	%p21, %p1, %p4;
	mov.f64 	%fd41, 0d0000000000000000;
	not.pred 	%p22, %p21;
	@%p22 bra 	$L__BB5_7;
	ld.global.nc.f64 	%fd41, [%rd2+8];
$L__BB5_7:
	and.pred  	%p23, %p3, %p4;
	mov.f64 	%fd42, 0d0000000000000000;
	not.pred 	%p24, %p23;
	@%p24 bra 	$L__BB5_9;
	ld.global.nc.f64 	%fd42, [%rd3+8];
$L__BB5_9:
	ld.param.u64 	%rd23, [_Z29bilinear_interpolation_kernelPdPKdS1_S1_S1_S1_iiiiiii_param_0];
	cvt.rn.f64.s32 	%fd26, %r3;
	sub.f64 	%fd27, %fd1, %fd26;
	cvt.rn.f64.s32 	%fd28, %r4;
	sub.f64 	%fd29, %fd2, %fd28;
	mul.f64 	%fd30, %fd27, %fd39;
	sub.f64 	%fd31, %fd39, %fd30;
	fma.rn.f64 	%fd32, %fd27, %fd40, %fd31;
	mul.f64 	%fd33, %fd27, %fd41;
	sub.f64 	%fd34, %fd41, %fd33;
	fma.rn.f64 	%fd35, %fd27, %fd42, %fd34;
	mul.f64 	%fd36, %fd29, %fd32;
	sub.f64 	%fd37, %fd32, %fd36;
	fma.rn.f64 	%fd38, %fd29, %fd35, %fd37;
	mad.lo.s32 	%r24, %r6, %r20, %r1;
	cvta.to.global.u64 	%rd20, %rd23;
	mul.wide.s32 	%rd21, %r24, 8;
	add.s64 	%rd22, %rd20, %rd21;
	st.global.f64 	[%rd22], %fd38;
$L__BB5_10:
	ret;

}
	// .globl	_Z22differentiation_kernelPdPKddddS1_S1_S1_iiiidddddi
.visible .entry _Z22differentiation_kernelPdPKddddS1_S1_S1_iiiidddddi(
	.param .u64 .ptr .align 1 _Z22differentiation_kernelPdPKddddS1_S1_S1_iiiidddddi_param_0,
	.param .u64 .ptr .align 1 _Z22differentiation_kernelPdPKddddS1_S1_S1_iiiidddddi_param_1,
	.param .f64 _Z22differentiation_kernelPdPKddddS1_S1_S1_iiiidddddi_param_2,
	.param .f64 _Z22differentiation_kernelPdPKddddS1_S1_S1_iiiidddddi_param_3,
	.param .f64 _Z22differentiation_kernelPdPKddddS1_S1_S1_iiiidddddi_param_4,
	.param .u64 .ptr .align 1 _Z22differentiation_kernelPdPKddddS1_S1_S1_iiiidddddi_param_5,
	.param .u64 .ptr .align 1 _Z22differentiation_kernelPdPKddddS1_S1_S1_iiiidddddi_param_6,
	.param .u64 .ptr .align 1 _Z22differentiation_kernelPdPKddddS1_S1_S1_iiiidddddi_param_7,
	.param .u32 _Z22differentiation_kernelPdPKddddS1_S1_S1_iiiidddddi_param_8,
	.param .u32 _Z22differentiation_kernelPdPKddddS1_S1_S1_iiiidddddi_param_9,
	.param .u32 _Z22differentiation_kernelPdPKddddS1_S1_S1_iiiidddddi_param_10,
	.param .u32 _Z22differentiation_kernelPdPKddddS1_S1_S1_iiiidddddi_param_11,
	.param .f64 _Z22differentiation_kernelPdPKddddS1_S1_S1_iiiidddddi_param_12,
	.param .f64 _Z22differentiation_kernelPdPKddddS1_S1_S1_iiiidddddi_param_13,
	.param .f64 _Z22differentiation_kernelPdPKddddS1_S1_S1_iiiidddddi_param_14,
	.param .f64 _Z22differentiation_kernelPdPKddddS1_S1_S1_iiiidddddi_param_15,
	.param .f64 _Z22differentiation_kernelPdPKddddS1_S1_S1_iiiidddddi_param_16,
	.param .u32 _Z22differentiation_kernelPdPKddddS1_S1_S1_iiiidddddi_param_17
)
{
	.reg .pred 	%p<21>;
	.reg .b32 	%r<44>;
	.reg .b64 	%rd<33>;
	.reg .b64 	%fd<176>;

	ld.param.f64 	%fd28, [_Z22differentiation_kernelPdPKddddS1_S1_S1_iiiidddddi_param_2];
	ld.param.f64 	%fd29, [_Z22differentiation_kernelPdPKddddS1_S1_S1_iiiidddddi_param_3];
	ld.param.f64 	%fd30, [_Z22differentiation_kernelPdPKddddS1_S1_S1_iiiidddddi_param_4];
	ld.param.u64 	%rd3, [_Z22differentiation_kernelPdPKddddS1_S1_S1_iiiidddddi_param_5];
	ld.param.u64 	%rd4, [_Z22differentiation_kernelPdPKddddS1_S1_S1_iiiidddddi_param_6];
	ld.param.u64 	%rd5, [_Z22differentiation_kernelPdPKddddS1_S1_S1_iiiidddddi_param_7];
	ld.param.u32 	%r19, [_Z22differentiation_kernelPdPKddddS1_S1_S1_iiiidddddi_param_8];
	ld.param.u32 	%r16, [_Z22differentiation_kernelPdPKddddS1_S1_S1_iiiidddddi_param_9];
	ld.param.u32 	%r17, [_Z22differentiation_kernelPdPKddddS1_S1_S1_iiiidddddi_param_11];
	ld.param.f64 	%fd33, [_Z22differentiation_kernelPdPKddddS1_S1_S1_iiiidddddi_param_14];
	ld.param.f64 	%fd34, [_Z22differentiation_kernelPdPKddddS1_S1_S1_iiiidddddi_param_15];
	ld.param.u32 	%r18, [_Z22differentiation_kernelPdPKddddS1_S1_S1_iiiidddddi_param_17];
	mov.u32 	%r20, %ctaid.x;
	mov.u32 	%r21, %ntid.x;
	mov.u32 	%r22, %tid.x;
	mad.lo.s32 	%r1, %r20, %r21, %r22;
	mov.u32 	%r23, %ctaid.y;
	mov.u32 	%r24, %ntid.y;
	mov.u32 	%r25, %tid.y;
	mad.lo.s32 	%r26, %r23, %r24, %r25;
	setp.ge.s32 	%p1, %r1, %r16;
	setp.ge.s32 	%p2, %r26, %r19;
	or.pred  	%p3, %p1, %p2;
	@%p3 bra 	$L__BB6_16;
	cvta.to.global.u64 	%rd6, %rd3;
	cvta.to.global.u64 	%rd7, %rd5;
	mad.lo.s32 	%r27, %r18, %r19, %r26;
	mul.lo.s32 	%r3, %r27, %r16;
	mul.lo.s32 	%r4, %r17, %r26;
	mul.wide.u32 	%rd8, %r26, 8;
	add.s64 	%rd9, %rd6, %rd8;
	ld.global.nc.f64 	%fd36, [%rd9];
	fma.rn.f64 	%fd37, %fd33, 0d3FE0000000000000, %fd36;
	sub.f64 	%fd38, %fd37, %fd28;
	mul.wide.s32 	%rd10, %r18, 8;
	add.s64 	%rd11, %rd7, %rd10;
	ld.global.nc.f64 	%fd39, [%rd11];
	sub.f64 	%fd1, %fd30, %fd39;
	div.rn.f64 	%fd2, %fd38, %fd1;
	abs.f64 	%fd3, %fd2;
	setp.leu.f64 	%p4, %fd3, 0d3FF0000000000000;
	mov.f64 	%fd170, %fd3;
	@%p4 bra 	$L__BB6_3;
	rcp.approx.ftz.f64 	%fd40, %fd3;
	neg.f64 	%fd41, %fd3;
	fma.rn.f64 	%fd42, %fd41, %fd40, 0d3FF0000000000000;
	fma.rn.f64 	%fd43, %fd42, %fd42, %fd42;
	fma.rn.f64 	%fd44, %fd43, %fd40, %fd40;
	setp.eq.f64 	%p5, %fd3, 0d7FF0000000000000;
	selp.f64 	%fd170, 0d0000000000000000, %fd44, %p5;
$L__BB6_3:
	setp.gt.f64 	%p6, %fd3, 0d3FF0000000000000;
	mul.f64 	%fd45, %fd170, %fd170;
	fma.rn.f64 	%fd46, %fd45, 0dBEF53E1D2A25FF7E, 0d3F2D3B63DBB65B49;
	fma.rn.f64 	%fd47, %fd46, %fd45, 0dBF5312788DDE082E;
	fma.rn.f64 	%fd48, %fd47, %fd45, 0d3F6F9690C8249315;
	fma.rn.f64 	%fd49, %fd48, %fd45, 0dBF82CF5AABC7CF0D;
	fma.rn.f64 	%fd50, %fd49, %fd45, 0d3F9162B0B2A3BFDE;
	fma.rn.f64 	%fd51, %fd50, %fd45, 0dBF9A7256FEB6FC6B;
	fma.rn.f64 	%fd52, %fd51, %fd45, 0d3FA171560CE4A489;
	fma.rn.f64 	%fd53, %fd52, %fd45, 0dBFA4F44D841450E4;
	fma.rn.f64 	%fd54, %fd53, %fd45, 0d3FA7EE3D3F36BB95;
	fma.rn.f64 	%fd55, %fd54, %fd45, 0dBFAAD32AE04A9FD1;
	fma.rn.f64 	%fd56, %fd55, %fd45, 0d3FAE17813D66954F;
	fma.rn.f64 	%fd57, %fd56, %fd45, 0dBFB11089CA9A5BCD;
	fma.rn.f64 	%fd58, %fd57, %fd45, 0d3FB3B12B2DB51738;
	fma.rn.f64 	%fd59, %fd58, %fd45, 0dBFB745D022F8DC5C;
	fma.rn.f64 	%fd60, %fd59, %fd45, 0d3FBC71C709DFE927;
	fma.rn.f64 	%fd61, %fd60, %fd45, 0dBFC2492491FA1744;
	fma.rn.f64 	%fd62, %fd61, %fd45, 0d3FC99999999840D2;
	fma.rn.f64 	%fd63, %fd62, %fd45, 0dBFD555555555544C;
	mul.f64 	%fd64, %fd45, %fd63;
	fma.rn.f64 	%fd65, %fd64, %fd170, %fd170;
	mov.f64 	%fd66, 0d3FF921FB54442D18;
	sub.f64 	%fd67, %fd66, %fd65;
	selp.f64 	%fd6, %fd67, %fd65, %p6;
	copysign.f64 	%fd7, %fd2, %fd6;
	cvta.to.global.u64 	%rd12, %rd4;
	mul.wide.s32 	%rd13, %r1, 8;
	add.s64 	%rd14, %rd12, %rd13;
	ld.global.nc.f64 	%fd68, [%rd14];
	fma.rn.f64 	%fd69, %fd34, 0d3FE0000000000000, %fd68;
	sub.f64 	%fd70, %fd69, %fd29;
	div.rn.f64 	%fd8, %fd70, %fd1;
	abs.f64 	%fd9, %fd8;
	setp.leu.f64 	%p7, %fd9, 0d3FF0000000000000;
	mov.f64 	%fd171, %fd9;
	@%p7 bra 	$L__BB6_5;
	rcp.approx.ftz.f64 	%fd71, %fd9;
	neg.f64 	%fd72, %fd9;
	fma.rn.f64 	%fd73, %fd72, %fd71, 0d3FF0000000000000;
	fma.rn.f64 	%fd74, %fd73, %fd73, %fd73;
	fma.rn.f64 	%fd75, %fd74, %fd71, %fd71;
	setp.eq.f64 	%p8, %fd9, 0d7FF0000000000000;
	selp.f64 	%fd171, 0d0000000000000000, %fd75, %p8;
$L__BB6_5:
	ld.param.f64 	%fd169, [_Z22differentiation_kernelPdPKddddS1_S1_S1_iiiidddddi_param_16];
	ld.param.f64 	%fd168, [_Z22differentiation_kernelPdPKddddS1_S1_S1_iiiidddddi_param_13];
	ld.param.f64 	%fd167, [_Z22differentiation_kernelPdPKddddS1_S1_S1_iiiidddddi_param_12];
	ld.param.u64 	%rd32, [_Z22differentiation_kernelPdPKddddS1_S1_S1_iiiidddddi_param_1];
	setp.gt.f64 	%p9, %fd9, 0d3FF0000000000000;
	mul.f64 	%fd76, %fd171, %fd171;
	fma.rn.f64 	%fd77, %fd76, 0dBEF53E1D2A25FF7E, 0d3F2D3B63DBB65B49;
	fma.rn.f64 	%fd78, %fd77, %fd76, 0dBF5312788DDE082E;
	fma.rn.f64 	%fd79, %fd78, %fd76, 0d3F6F9690C8249315;
	fma.rn.f64 	%fd80, %fd79, %fd76, 0dBF82CF5AABC7CF0D;
	fma.rn.f64 	%fd81, %fd80, %fd76, 0d3F9162B0B2A3BFDE;
	fma.rn.f64 	%fd82, %fd81, %fd76, 0dBF9A7256FEB6FC6B;
	fma.rn.f64 	%fd83, %fd82, %fd76, 0d3FA171560CE4A489;
	fma.rn.f64 	%fd84, %fd83, %fd76, 0dBFA4F44D841450E4;
	fma.rn.f64 	%fd85, %fd84, %fd76, 0d3FA7EE3D3F36BB95;
	fma.rn.f64 	%fd86, %fd85, %fd76, 0dBFAAD32AE04A9FD1;
	fma.rn.f64 	%fd87, %fd86, %fd76, 0d3FAE17813D66954F;
	fma.rn.f64 	%fd88, %fd87, %fd76, 0dBFB11089CA9A5BCD;
	fma.rn.f64 	%fd89, %fd88, %fd76, 0d3FB3B12B2DB51738;
	fma.rn.f64 	%fd90, %fd89, %fd76, 0dBFB745D022F8DC5C;
	fma.rn.f64 	%fd91, %fd90, %fd76, 0d3FBC71C709DFE927;
	fma.rn.f64 	%fd92, %fd91, %fd76, 0dBFC2492491FA1744;
	fma.rn.f64 	%fd93, %fd92, %fd76, 0d3FC99999999840D2;
	fma.rn.f64 	%fd94, %fd93, %fd76, 0dBFD555555555544C;
	mul.f64 	%fd95, %fd76, %fd94;
	fma.rn.f64 	%fd96, %fd95, %fd171, %fd171;
	mov.f64 	%fd97, 0d3FF921FB54442D18;
	sub.f64 	%fd98, %fd97, %fd96;
	selp.f64 	%fd99, %fd98, %fd96, %p9;
	copysign.f64 	%fd12, %fd8, %fd99;
	add.s32 	%r28, %r4, %r1;
	cvta.to.global.u64 	%rd15, %rd32;
	mul.wide.s32 	%rd16, %r28, 8;
	add.s64 	%rd17, %rd15, %rd16;
	ld.global.nc.f64 	%fd100, [%rd17];
	mul.wide.s32 	%rd18, %r17, 8;
	add.s64 	%rd19, %rd17, %rd18;
	ld.global.nc.f64 	%fd101, [%rd19];
	ld.global.nc.f64 	%fd102, [%rd17+8];
	ld.global.nc.f64 	%fd103, [%rd19+8];
	setp.eq.f64 	%p10, %fd102, 0d0000000000000000;
	setp.eq.f64 	%p11, %fd103, 0d0000000000000000;
	and.pred  	%p12, %p10, %p11;
	selp.f64 	%fd105, %fd100, %fd102, %p12;
	selp.f64 	%fd106, %fd101, %fd103, %p12;
	sub.f64 	%fd107, %fd106, %fd105;
	sub.f64 	%fd108, %fd107, %fd101;
	add.f64 	%fd13, %fd100, %fd108;
	mul.f64 	%fd109, %fd167, %fd168;
	mul.f64 	%fd14, %fd109, %fd169;
	abs.f64 	%fd15, %fd99;
	setp.neu.f64 	%p13, %fd15, 0d7FF0000000000000;
	@%p13 bra 	$L__BB6_7;
	mov.f64 	%fd115, 0d0000000000000000;
	mul.rn.f64 	%fd173, %fd12, %fd115;
	mov.b32 	%r41, 1;
	bra.uni 	$L__BB6_10;
$L__BB6_7:
	mul.f64 	%fd110, %fd12, 0d3FE45F306DC9C883;
	cvt.rni.s32.f64 	%r40, %fd110;
	cvt.rn.f64.s32 	%fd111, %r40;
	fma.rn.f64 	%fd112, %fd111, 0dBFF921FB54442D18, %fd12;
	fma.rn.f64 	%fd113, %fd111, 0dBC91A62633145C00, %fd112;
	fma.rn.f64 	%fd173, %fd111, 0dB97B839A252049C0, %fd113;
	setp.ltu.f64 	%p14, %fd15, 0d41E0000000000000;
	@%p14 bra 	$L__BB6_9;
	{ // callseq 2, 0
	.param .b64 param0;
	st.param.f64 	[param0], %fd12;
	.param .align 16 .b8 retval0[16];
	call.uni (retval0), 
	__internal_trig_reduction_slowpathd, 
	(
	param0
	);
	ld.param.f64 	%fd173, [retval0];
	ld.param.b32 	%r40, [retval0+8];
	} // callseq 2
$L__BB6_9:
	add.s32 	%r41, %r40, 1;
$L__BB6_10:
	shl.b32 	%r31, %r41, 6;
	cvt.u64.u32 	%rd20, %r31;
	and.b64  	%rd21, %rd20, 64;
	mov.u64 	%rd22, __cudart_sin_cos_coeffs;
	add.s64 	%rd23, %rd22, %rd21;
	mul.rn.f64 	%fd116, %fd173, %fd173;
	and.b32  	%r32, %r41, 1;
	setp.eq.b32 	%p15, %r32, 1;
	selp.f64 	%fd117, 0dBDA8FF8320FD8164, 0d3DE5DB65F9785EBA, %p15;
	ld.global.nc.v2.f64 	{%fd118, %fd119}, [%rd23];
	fma.rn.f64 	%fd120, %fd117, %fd116, %fd118;
	fma.rn.f64 	%fd121, %fd120, %fd116, %fd119;
	ld.global.nc.v2.f64 	{%fd122, %fd123}, [%rd23+16];
	fma.rn.f64 	%fd124, %fd121, %fd116, %fd122;
	fma.rn.f64 	%fd125, %fd124, %fd116, %fd123;
	ld.global.nc.v2.f64 	{%fd126, %fd127}, [%rd23+32];
	fma.rn.f64 	%fd128, %fd125, %fd116, %fd126;
	fma.rn.f64 	%fd129, %fd128, %fd116, %fd127;
	fma.rn.f64 	%fd130, %fd129, %fd173, %fd173;
	fma.rn.f64 	%fd131, %fd129, %fd116, 0d3FF0000000000000;
	selp.f64 	%fd132, %fd131, %fd130, %p15;
	and.b32  	%r33, %r41, 2;
	setp.eq.s32 	%p16, %r33, 0;
	mov.f64 	%fd133, 0d0000000000000000;
	sub.f64 	%fd134, %fd133, %fd132;
	selp.f64 	%fd21, %fd132, %fd134, %p16;
	abs.f64 	%fd22, %fd6;
	setp.neu.f64 	%p17, %fd22, 0d7FF0000000000000;
	@%p17 bra 	$L__BB6_12;
	mov.f64 	%fd140, 0d0000000000000000;
	mul.rn.f64 	%fd175, %fd7, %fd140;
	mov.b32 	%r43, 1;
	bra.uni 	$L__BB6_15;
$L__BB6_12:
	mul.f64 	%fd135, %fd7, 0d3FE45F306DC9C883;
	cvt.rni.s32.f64 	%r42, %fd135;
	cvt.rn.f64.s32 	%fd136, %r42;
	fma.rn.f64 	%fd137, %fd136, 0dBFF921FB54442D18, %fd7;
	fma.rn.f64 	%fd138, %fd136, 0dBC91A62633145C00, %fd137;
	fma.rn.f64 	%fd175, %fd136, 0dB97B839A252049C0, %fd138;
	setp.ltu.f64 	%p18, %fd22, 0d41E0000000000000;
	@%p18 bra 	$L__BB6_14;
	{ // callseq 3, 0
	.param .b64 param0;
	st.param.f64 	[param0], %fd7;
	.param .align 16 .b8 retval0[16];
	call.uni (retval0), 
	__internal_trig_reduction_slowpathd, 
	(
	param0
	);
	ld.param.f64 	%fd175, [retval0];
	ld.param.b32 	%r42, [retval0+8];
	} // callseq 3
$L__BB6_14:
	add.s32 	%r43, %r42, 1;
$L__BB6_15:
	ld.param.u64 	%rd31, [_Z22differentiation_kernelPdPKddddS1_S1_S1_iiiidddddi_param_0];
	shl.b32 	%r36, %r43, 6;
	cvt.u64.u32 	%rd24, %r36;
	and.b64  	%rd25, %rd24, 64;
	add.s64 	%rd27, %rd22, %rd25;
	mul.rn.f64 	%fd141, %fd175, %fd175;
	and.b32  	%r37, %r43, 1;
	setp.eq.b32 	%p19, %r37, 1;
	selp.f64 	%fd142, 0dBDA8FF8320FD8164, 0d3DE5DB65F9785EBA, %p19;
	ld.global.nc.v2.f64 	{%fd143, %fd144}, [%rd27];
	fma.rn.f64 	%fd145, %fd142, %fd141, %fd143;
	fma.rn.f64 	%fd146, %fd145, %fd141, %fd144;
	ld.global.nc.v2.f64 	{%fd147, %fd148}, [%rd27+16];
	fma.rn.f64 	%fd149, %fd146, %fd141, %fd147;
	fma.rn.f64 	%fd150, %fd149, %fd141, %fd148;
	ld.global.nc.v2.f64 	{%fd151, %fd152}, [%rd27+32];
	fma.rn.f64 	%fd153, %fd150, %fd141, %fd151;
	fma.rn.f64 	%fd154, %fd153, %fd141, %fd152;
	fma.rn.f64 	%fd155, %fd154, %fd175, %fd175;
	fma.rn.f64 	%fd156, %fd154, %fd141, 0d3FF0000000000000;
	selp.f64 	%fd157, %fd156, %fd155, %p19;
	and.b32  	%r38, %r43, 2;
	setp.eq.s32 	%p20, %r38, 0;
	mov.f64 	%fd158, 0d0000000000000000;
	sub.f64 	%fd159, %fd158, %fd157;
	selp.f64 	%fd160, %fd157, %fd159, %p20;
	mul.f64 	%fd161, %fd21, %fd160;
	mul.f64 	%fd162, %fd33, %fd161;
	mul.f64 	%fd163, %fd34, %fd162;
	div.rn.f64 	%fd164, %fd14, %fd163;
	add.s32 	%r39, %r3, %r1;
	cvta.to.global.u64 	%rd28, %rd31;
	mul.wide.s32 	%rd29, %r39, 8;
	add.s64 	%rd30, %rd28, %rd29;
	ld.global.f64 	%fd165, [%rd30];
	fma.rn.f64 	%fd166, %fd13, %fd164, %fd165;
	st.global.f64 	[%rd30], %fd166;
$L__BB6_16:
	ret;

}
	// .globl	_Z15division_kernelPdiiii
.visible .entry _Z15division_kernelPdiiii(
	.param .u64 .ptr .align 1 _Z15division_kernelPdiiii_param_0,
	.param .u32 _Z15division_kernelPdiiii_param_1,
	.param .u32 _Z15division_kernelPdiiii_param_2,
	.param .u32 _Z15division_kernelPdiiii_param_3,
	.param .u32 _Z15division_kernelPdiiii_param_4
)
{
	.reg .pred 	%p<6>;
	.reg .b32 	%r<21>;
	.reg .b64 	%rd<5>;
	.reg .b64 	%fd<4>;

	ld.param.u64 	%rd1, [_Z15division_kernelPdiiii_param_0];
	ld.param.u32 	%r7, [_Z15division_kernelPdiiii_param_1];
	ld.param.u32 	%r5, [_Z15division_kernelPdiiii_param_2];
	ld.param.u32 	%r8, [_Z15division_kernelPdiiii_param_3];
	ld.param.u32 	%r6, [_Z15division_kernelPdiiii_param_4];
	mov.u32 	%r9, %ctaid.x;
	mov.u32 	%r10, %ntid.x;
	mov.u32 	%r11, %tid.x;
	mad.lo.s32 	%r1, %r9, %r10, %r11;
	mov.u32 	%r12, %ctaid.y;
	mov.u32 	%r13, %ntid.y;
	mov.u32 	%r14, %tid.y;
	mad.lo.s32 	%r15, %r12, %r13, %r14;
	mov.u32 	%r16, %ctaid.z;
	mov.u32 	%r17, %ntid.z;
	mov.u32 	%r18, %tid.z;
	mad.lo.s32 	%r3, %r16, %r17, %r18;
	setp.ge.s32 	%p1, %r1, %r5;
	setp.ge.s32 	%p2, %r15, %r7;
	or.pred  	%p3, %p1, %p2;
	setp.ge.s32 	%p4, %r3, %r8;
	or.pred  	%p5, %p3, %p4;
	@%p5 bra 	$L__BB7_2;
	cvta.to.global.u64 	%rd2, %rd1;
	mad.lo.s32 	%r19, %r7, %r3, %r15;
	mad.lo.s32 	%r20, %r19, %r5, %r1;
	mul.wide.s32 	%rd3, %r20, 8;
	add.s64 	%rd4, %rd2, %rd3;
	ld.global.f64 	%fd1, [%rd4];
	cvt.rn.f64.s32 	%fd2, %r6;
	div.rn.f64 	%fd3, %fd1, %fd2;
	st.global.f64 	[%rd4], %fd3;
$L__BB7_2:
	ret;

}
.func  (.param .align 16 .b8 func_retval0[16]) __internal_trig_reduction_slowpathd(
	.param .b64 __internal_trig_reduction_slowpathd_param_0
)
{
	.local .align 8 .b8 	__local_depot8[40];
	.reg .b64 	%SP;
	.reg .b64 	%SPL;
	.reg .pred 	%p<10>;
	.reg .b32 	%r<47>;
	.reg .b64 	%rd<74>;
	.reg .b64 	%fd<5>;

	mov.u64 	%SPL, __local_depot8;
	ld.param.f64 	%fd4, [__internal_trig_reduction_slowpathd_param_0];
	add.u64 	%rd1, %SPL, 0;
	{
	.reg .b32 %temp; 
	mov.b64 	{%temp, %r1}, %fd4;
	}
	shr.u32 	%r2, %r1, 20;
	and.b32  	%r3, %r2, 2047;
	setp.eq.s32 	%p1, %r3, 2047;
	mov.b32 	%r46, 0;
	@%p1 bra 	$L__BB8_9;
	add.s32 	%r20, %r3, -1024;
	mov.b64 	%rd20, %fd4;
	shl.b64 	%rd2, %rd20, 11;
	shr.u32 	%r4, %r20, 6;
	sub.s32 	%r45, 15, %r4;
	sub.s32 	%r21, 19, %r4;
	setp.lt.u32 	%p2, %r20, 128;
	selp.b32 	%r6, 18, %r21, %p2;
	setp.ge.s32 	%p3, %r45, %r6;
	mov.b64 	%rd70, 0;
	@%p3 bra 	$L__BB8_4;
	add.s32 	%r23, %r6, %r4;
	neg.s32 	%r43, %r23;
	or.b64  	%rd3, %rd2, -9223372036854775808;
	mov.b64 	%rd70, 0;
	mov.b32 	%r42, 0;
	mov.u64 	%rd25, __cudart_i2opi_d;
	mov.u32 	%r44, %r45;
$L__BB8_3:
	.pragma "nounroll";
	mul.wide.s32 	%rd22, %r42, 8;
	add.s64 	%rd23, %rd1, %rd22;
	mul.wide.s32 	%rd24, %r44, 8;
	add.s64 	%rd26, %rd25, %rd24;
	ld.global.nc.u64 	%rd27, [%rd26];
	{
	.reg .u32 %r0, %r1, %r2, %r3, %alo, %ahi, %blo, %bhi, %clo, %chi;
	mov.b64 	{%alo,%ahi}, %rd27;
	mov.b64 	{%blo,%bhi}, %rd3;
	mov.b64 	{%clo,%chi}, %rd70;
	mad.lo.cc.u32 	%r0, %alo, %blo, %clo;
	madc.hi.cc.u32 	%r1, %alo, %blo, %chi;
	madc.hi.u32 	%r2, %alo, %bhi, 0;
	mad.lo.cc.u32 	%r1, %alo, %bhi, %r1;
	madc.hi.cc.u32 	%r2, %ahi, %blo, %r2;
	madc.hi.u32 	%r3, %ahi, %bhi, 0;
	mad.lo.cc.u32 	%r1, %ahi, %blo, %r1;
	madc.lo.cc.u32 	%r2, %ahi, %bhi, %r2;
	addc.u32 	%r3, %r3, 0;
	mov.b64 	%rd28, {%r0,%r1};
	mov.b64 	%rd70, {%r2,%r3};
	}
	st.local.u64 	[%rd23], %rd28;
	add.s32 	%r44, %r44, 1;
	add.s32 	%r43, %r43, 1;
	add.s32 	%r42, %r42, 1;
	setp.ne.s32 	%p4, %r43, -15;
	mov.u32 	%r45, %r6;
	@%p4 bra 	$L__BB8_3;
$L__BB8_4:
	cvt.s64.s32 	%rd29, %r45;
	cvt.u64.u32 	%rd30, %r4;
	add.s64 	%rd31, %rd30, %rd29;
	shl.b64 	%rd32, %rd31, 3;
	add.s64 	%rd33, %rd1, %rd32;
	st.local.u64 	[%rd33+-120], %rd70;
	and.b32  	%r15, %r2, 63;
	ld.local.u64 	%rd72, [%rd1+16];
	ld.local.u64 	%rd71, [%rd1+24];
	setp.eq.s32 	%p5, %r15, 0;
	@%p5 bra 	$L__BB8_6;
	shl.b64 	%rd34, %rd71, %r15;
	shr.u64 	%rd35, %rd72, 1;
	xor.b32  	%r24, %r15, 63;
	shr.u64 	%rd36, %rd35, %r24;
	or.b64  	%rd71, %rd34, %rd36;
	ld.local.u64 	%rd37, [%rd1+8];
	shl.b64 	%rd38, %rd72, %r15;
	shr.u64 	%rd39, %rd37, 1;
	shr.u64 	%rd40, %rd39, %r24;
	or.b64  	%rd72, %rd38, %rd40;
$L__BB8_6:
	and.b32  	%r25, %r1, -2147483648;
	shr.u64 	%rd41, %rd71, 62;
	cvt.u32.u64 	%r26, %rd41;
	mov.b64 	{%r27, %r28}, %rd71;
	mov.b64 	{%r29, %r30}, %rd72;
	shf.l.wrap.b32 	%r31, %r30, %r27, 2;
	shf.l.wrap.b32 	%r32, %r27, %r28, 2;
	mov.b64 	%rd42, {%r31, %r32};
	shl.b64 	%rd43, %rd72, 2;
	shr.u64 	%rd44, %rd42, 63;
	cvt.u32.u64 	%r33, %rd44;
	add.s32 	%r34, %r33, %r26;
	setp.eq.s32 	%p6, %r25, 0;
	neg.s32 	%r35, %r34;
	selp.b32 	%r46, %r34, %r35, %p6;
	setp.gt.s64 	%p7, %rd42, -1;
	mov.b64 	%rd45, 0;
	{
	.reg .u32 %r0, %r1, %r2, %r3, %a0, %a1, %a2, %a3, %b0, %b1, %b2, %b3;
	mov.b64 	{%a0,%a1}, %rd45;
	mov.b64 	{%a2,%a3}, %rd45;
	mov.b64 	{%b0,%b1}, %rd43;
	mov.b64 	{%b2,%b3}, %rd42;
	sub.cc.u32 	%r0, %a0, %b0;
	subc.cc.u32 	%r1, %a1, %b1;
	subc.cc.u32 	%r2, %a2, %b2;
	subc.u32 	%r3, %a3, %b3;
	mov.b64 	%rd46, {%r0,%r1};
	mov.b64 	%rd47, {%r2,%r3};
	}
	xor.b32  	%r36, %r25, -2147483648;
	selp.b64 	%rd73, %rd42, %rd47, %p7;
	selp.b64 	%rd14, %rd43, %rd46, %p7;
	selp.b32 	%r17, %r25, %r36, %p7;
	clz.b64 	%r37, %rd73;
	cvt.u64.u32 	%rd15, %r37;
	setp.eq.s32 	%p8, %r37, 0;
	@%p8 bra 	$L__BB8_8;
	cvt.u32.u64 	%r38, %rd15;
	and.b32  	%r39, %r38, 63;
	shl.b64 	%rd48, %rd73, %r39;
	shr.u64 	%rd49, %rd14, 1;
	not.b32 	%r40, %r38;
	and.b32  	%r41, %r40, 63;
	shr.u64 	%rd50, %rd49, %r41;
	or.b64  	%rd73, %rd48, %rd50;
$L__BB8_8:
	mov.b64 	%rd51, -3958705157555305931;
	{
	.reg .u32 %r0, %r1, %r2, %r3, %alo, %ahi, %blo, %bhi;
	mov.b64 	{%alo,%ahi}, %rd73;
	mov.b64 	{%blo,%bhi}, %rd51;
	mul.lo.u32 	%r0, %alo, %blo;
	mul.hi.u32 	%r1, %alo, %blo;
	mad.lo.cc.u32 	%r1, %alo, %bhi, %r1;
	madc.hi.u32 	%r2, %alo, %bhi, 0;
	mad.lo.cc.u32 	%r1, %ahi, %blo, %r1;
	madc.hi.cc.u32 	%r2, %ahi, %blo, %r2;
	madc.hi.u32 	%r3, %ahi, %bhi, 0;
	mad.lo.cc.u32 	%r2, %ahi, %bhi, %r2;
	addc.u32 	%r3, %r3, 0;
	mov.b64 	%rd52, {%r0,%r1};
	mov.b64 	%rd53, {%r2,%r3};
	}
	setp.gt.s64 	%p9, %rd53, 0;
	{
	.reg .u32 %r0, %r1, %r2, %r3, %a0, %a1, %a2, %a3, %b0, %b1, %b2, %b3;
	mov.b64 	{%a0,%a1}, %rd52;
	mov.b64 	{%a2,%a3}, %rd53;
	mov.b64 	{%b0,%b1}, %rd52;
	mov.b64 	{%b2,%b3}, %rd53;
	add.cc.u32 	%r0, %a0, %b0;
	addc.cc.u32 	%r1, %a1, %b1;
	addc.cc.u32 	%r2, %a2, %b2;
	addc.u32 	%r3, %a3, %b3;
	mov.b64 	%rd54, {%r0,%r1};
	mov.b64 	%rd55, {%r2,%r3};
	}
	selp.b64 	%rd56, %rd55, %rd53, %p9;
	selp.s64 	%rd57, -1, 0, %p9;
	sub.s64 	%rd58, %rd57, %rd15;
	cvt.u64.u32 	%rd59, %r17;
	shl.b64 	%rd60, %rd59, 32;
	add.s64 	%rd61, %rd56, 1;
	shr.u64 	%rd62, %rd61, 10;
	add.s64 	%rd63, %rd62, 1;
	shr.u64 	%rd64, %rd63, 1;
	shl.b64 	%rd65, %rd58, 52;
	add.s64 	%rd66, %rd65, %rd64;
	add.s64 	%rd67, %rd66, 4602678819172646912;
	or.b64  	%rd68, %rd67, %rd60;
	mov.b64 	%fd4, %rd68;
$L__BB8_9:
	st.param.f64 	[func_retval0], %fd4;
	st.param.b32 	[func_retval0+8], %r46;
	ret;

}


// ===== COMPILED SASS (sm_100) =====

	.target	sm_100

	.elftype	@"ET_EXEC"


//--------------------- .note.nv.tkinfo           --------------------------
	.section	.note.nv.tkinfo,"",@"SHT_NOTE"
	.sectionflags	@"SHF_NOTE_NV_TKINFO"
	.tkinfo
        /*0018*/ 	.word	0x00000002
        /*0030*/ 	.string	""
        /*0030*/ 	.string	"ptxas"
        /*0030*/ 	.string	"Cuda compilation tools, release 13.0, V13.0.88"
        /*0030*/ 	.string	"Build cuda_13.0.r13.0/compiler.36424714_0"
        /*0030*/ 	.string	"-arch sm_100 -m 64 "



//--------------------- .note.nv.cuinfo           --------------------------
	.section	.note.nv.cuinfo,"",@"SHT_NOTE"
	.sectionflags	@"SHF_NOTE_NV_CUINFO"
        /*0018*/ 	.short	0x0002
        /*001a*/ 	.short	0x0064
        /*001c*/ 	.short	0x0082
	.zero		2


//--------------------- .nv.info                  --------------------------
	.section	.nv.info,"",@"SHT_CUDA_INFO"
	.align	4


	//----- nvinfo : EIATTR_REGCOUNT
	.align		4
        /*0000*/ 	.byte	0x04, 0x2f
        /*0002*/ 	.short	(.L_3 - .L_2)
	.align		4
.L_2:
        /*0004*/ 	.word	index@(_Z22pad_projections_kernelPdiiii)
        /*0008*/ 	.word	0x0000000a


	//----- nvinfo : EIATTR_FRAME_SIZE
	.align		4
.L_3:
        /*000c*/ 	.byte	0x04, 0x11
        /*000e*/ 	.short	(.L_5 - .L_4)
	.align		4
.L_4:
        /*0010*/ 	.word	index@(_Z22pad_projections_kernelPdiiii)
        /*0014*/ 	.word	0x00000000


	//----- nvinfo : EIATTR_REGCOUNT
	.align		4
.L_5:
        /*0018*/ 	.byte	0x04, 0x2f
        /*001a*/ 	.short	(.L_7 - .L_6)
	.align		4
.L_6:
        /*001c*/ 	.word	index@(_Z20map_boudaries_kernelPdiddd)
        /*0020*/ 	.word	0x0000000c


	//----- nvinfo : EIATTR_FRAME_SIZE
	.align		4
.L_7:
        /*0024*/ 	.byte	0x04, 0x11
        /*0026*/ 	.short	(.L_9 - .L_8)
	.align		4
.L_8:
        /*0028*/ 	.word	index@(_Z20map_boudaries_kernelPdiddd)
        /*002c*/ 	.word	0x00000000


	//----- nvinfo : EIATTR_REGCOUNT
	.align		4
.L_9:
        /*0030*/ 	.byte	0x04, 0x2f
        /*0032*/ 	.short	(.L_11 - .L_10)
	.align		4
.L_10:
        /*0034*/ 	.word	index@(_Z19rot_detector_kernelPdS_PKdS1_dddi)
        /*0038*/ 	.word	0x00000020


	//----- nvinfo : EIATTR_FRAME_SIZE
	.align		4
.L_11:
        /*003c*/ 	.byte	0x04, 0x11
        /*003e*/ 	.short	(.L_13 - .L_12)
	.align		4
.L_12:
        /*0040*/ 	.word	index@($_Z19rot_detector_kernelPdS_PKdS1_dddi$__internal_trig_reduction_slowpathd)
        /*0044*/ 	.word	0x00000028


	//----- nvinfo : EIATTR_FRAME_SIZE
	.align		4
.L_13:
        /*0048*/ 	.byte	0x04, 0x11
        /*004a*/ 	.short	(.L_15 - .L_14)
	.align		4
.L_14:
        /*004c*/ 	.word	index@(_Z19rot_detector_kernelPdS_PKdS1_dddi)
        /*0050*/ 	.word	0x00000028


	//----- nvinfo : EIATTR_REGCOUNT
	.align		4
.L_15:
        /*0054*/ 	.byte	0x04, 0x2f
        /*0056*/ 	.short	(.L_17 - .L_16)
	.align		4
.L_16:
        /*0058*/ 	.word	index@(_Z19mapDet2Slice_kernelPdS_dddPKdS1_S1_S1_iii)
        /*005c*/ 	.word	0x0000001f


	//----- nvinfo : EIATTR_FRAME_SIZE
	.align		4
.L_17:
        /*0060*/ 	.byte	0x04, 0x11
        /*0062*/ 	.short	(.L_19 - .L_18)
	.align		4
.L_18:
        /*0064*/ 	.word	index@($__internal_3_$__cuda_sm20_div_rn_f64_full)
        /*0068*/ 	.word	0x00000000


	//----- nvinfo : EIATTR_FRAME_SIZE
	.align		4
.L_19:
        /*006c*/ 	.byte	0x04, 0x11
        /*006e*/ 	.short	(.L_21 - .L_20)
	.align		4
.L_20:
        /*0070*/ 	.word	index@(_Z19mapDet2Slice_kernelPdS_dddPKdS1_S1_S1_iii)
        /*0074*/ 	.word	0x00000000


	//----- nvinfo : EIATTR_REGCOUNT
	.align		4
.L_21:
        /*0078*/ 	.byte	0x04, 0x2f
        /*007a*/ 	.short	(.L_23 - .L_22)
	.align		4
.L_22:
        /*007c*/ 	.word	index@(_Z22img_integration_kernelPdiibiii)
        /*0080*/ 	.word	0x00000012


	//----- nvinfo : EIATTR_FRAME_SIZE
	.align		4
.L_23:
        /*0084*/ 	.byte	0x04, 0x11
        /*0086*/ 	.short	(.L_25 - .L_24)
	.align		4
.L_24:
        /*0088*/ 	.word	index@(_Z22img_integration_kernelPdiibiii)
        /*008c*/ 	.word	0x00000000


	//----- nvinfo : EIATTR_REGCOUNT
	.align		4
.L_25:
        /*0090*/ 	.byte	0x04, 0x2f
        /*0092*/ 	.short	(.L_27 - .L_26)
	.align		4
.L_26:
        /*0094*/ 	.word	index@(_Z29bilinear_interpolation_kernelPdPKdS1_S1_S1_S1_iiiiiii)
        /*0098*/ 	.word	0x00000020


	//----- nvinfo : EIATTR_FRAME_SIZE
	.align		4
.L_27:
        /*009c*/ 	.byte	0x04, 0x11
        /*009e*/ 	.short	(.L_29 - .L_28)
	.align		4
.L_28:
        /*00a0*/ 	.word	index@($__internal_2_$__cuda_sm20_div_rn_f64_full)
        /*00a4*/ 	.word	0x00000000


	//----- nvinfo : EIATTR_FRAME_SIZE
	.align		4
.L_29:
        /*00a8*/ 	.byte	0x04, 0x11
        /*00aa*/ 	.short	(.L_31 - .L_30)
	.align		4
.L_30:
        /*00ac*/ 	.word	index@(_Z29bilinear_interpolation_kernelPdPKdS1_S1_S1_S1_iiiiiii)
        /*00b0*/ 	.word	0x00000000


	//----- nvinfo : EIATTR_REGCOUNT
	.align		4
.L_31:
        /*00b4*/ 	.byte	0x04, 0x2f
        /*00b6*/ 	.short	(.L_33 - .L_32)
	.align		4
.L_32:
        /*00b8*/ 	.word	index@(_Z22differentiation_kernelPdPKddddS1_S1_S1_iiiidddddi)
        /*00bc*/ 	.word	0x00000020


	//----- nvinfo : EIATTR_FRAME_SIZE
	.align		4
.L_33:
        /*00c0*/ 	.byte	0x04, 0x11
        /*00c2*/ 	.short	(.L_35 - .L_34)
	.align		4
.L_34:
        /*00c4*/ 	.word	index@($_Z22differentiation_kernelPdPKddddS1_S1_S1_iiiidddddi$__internal_trig_reduction_slowpathd)
        /*00c8*/ 	.word	0x00000028


	//----- nvinfo : EIATTR_FRAME_SIZE
	.align		4
.L_35:
        /*00cc*/ 	.byte	0x04, 0x11
        /*00ce*/ 	.short	(.L_37 - .L_36)
	.align		4
.L_36:
        /*00d0*/ 	.word	index@($__internal_1_$__cuda_sm20_div_rn_f64_full)
        /*00d4*/ 	.word	0x00000028


	//----- nvinfo : EIATTR_FRAME_SIZE
	.align		4
.L_37:
        /*00d8*/ 	.byte	0x04, 0x11
        /*00da*/ 	.short	(.L_39 - .L_38)
	.align		4
.L_38:
        /*00dc*/ 	.word	index@(_Z22differentiation_kernelPdPKddddS1_S1_S1_iiiidddddi)
        /*00e0*/ 	.word	0x00000028


	//----- nvinfo : EIATTR_REGCOUNT
	.align		4
.L_39:
        /*00e4*/ 	.byte	0x04, 0x2f
        /*00e6*/ 	.short	(.L_41 - .L_40)
	.align		4
.L_40:
        /*00e8*/ 	.word	index@(_Z15division_kernelPdiiii)
        /*00ec*/ 	.word	0x0000001a


	//----- nvinfo : EIATTR_FRAME_SIZE
	.align		4
.L_41:
        /*00f0*/ 	.byte	0x04, 0x11
        /*00f2*/ 	.short	(.L_43 - .L_42)
	.align		4
.L_42:
        /*00f4*/ 	.word	index@($__internal_0_$__cuda_sm20_div_rn_f64_full)
        /*00f8*/ 	.word	0x00000000


	//----- nvinfo : EIATTR_FRAME_SIZE
	.align		4
.L_43:
        /*00fc*/ 	.byte	0x04, 0x11
        /*00fe*/ 	.short	(.L_45 - .L_44)
	.align		4
.L_44:
        /*0100*/ 	.word	index@(_Z15division_kernelPdiiii)
        /*0104*/ 	.word	0x00000000


	//----- nvinfo : EIATTR_MIN_STACK_SIZE
	.align		4
.L_45:
        /*0108*/ 	.byte	0x04, 0x12
        /*010a*/ 	.short	(.L_47 - .L_46)
	.align		4
.L_46:
        /*010c*/ 	.word	index@(_Z15division_kernelPdiiii)
        /*0110*/ 	.word	0x00000000


	//----- nvinfo : EIATTR_MIN_STACK_SIZE
	.align		4
.L_47:
        /*0114*/ 	.byte	0x04, 0x12
        /*0116*/ 	.short	(.L_49 - .L_48)
	.align		4
.L_48:
        /*0118*/ 	.word	index@(_Z22differentiation_kernelPdPKddddS1_S1_S1_iiiidddddi)
        /*011c*/ 	.word	0x00000028


	//----- nvinfo : EIATTR_MIN_STACK_SIZE
	.align		4
.L_49:
        /*0120*/ 	.byte	0x04, 0x12
        /*0122*/ 	.short	(.L_51 - .L_50)
	.align		4
.L_50:
        /*0124*/ 	.word	index@(_Z29bilinear_interpolation_kernelPdPKdS1_S1_S1_S1_iiiiiii)
        /*0128*/ 	.word	0x00000000


	//----- nvinfo : EIATTR_MIN_STACK_SIZE
	.align		4
.L_51:
        /*012c*/ 	.byte	0x04, 0x12
        /*012e*/ 	.short	(.L_53 - .L_52)
	.align		4
.L_52:
        /*0130*/ 	.word	index@(_Z22img_integration_kernelPdiibiii)
        /*0134*/ 	.word	0x00000000


	//----- nvinfo : EIATTR_MIN_STACK_SIZE
	.align		4
.L_53:
        /*0138*/ 	.byte	0x04, 0x12
        /*013a*/ 	.short	(.L_55 - .L_54)
	.align		4
.L_54:
        /*013c*/ 	.word	index@(_Z19mapDet2Slice_kernelPdS_dddPKdS1_S1_S1_iii)
        /*0140*/ 	.word	0x00000000


	//----- nvinfo : EIATTR_MIN_STACK_SIZE
	.align		4
.L_55:
        /*0144*/ 	.byte	0x04, 0x12
        /*0146*/ 	.short	(.L_57 - .L_56)
	.align		4
.L_56:
        /*0148*/ 	.word	index@(_Z19rot_detector_kernelPdS_PKdS1_dddi)
        /*014c*/ 	.word	0x00000028


	//----- nvinfo : EIATTR_MIN_STACK_SIZE
	.align		4
.L_57:
        /*0150*/ 	.byte	0x04, 0x12
        /*0152*/ 	.short	(.L_59 - .L_58)
	.align		4
.L_58:
        /*0154*/ 	.word	index@(_Z20map_boudaries_kernelPdiddd)
        /*0158*/ 	.word	0x00000000


	//----- nvinfo : EIATTR_MIN_STACK_SIZE
	.align		4
.L_59:
        /*015c*/ 	.byte	0x04, 0x12
        /*015e*/ 	.short	(.L_61 - .L_60)
	.align		4
.L_60:
        /*0160*/ 	.word	index@(_Z22pad_projections_kernelPdiiii)
        /*0164*/ 	.word	0x00000000
.L_61:


//--------------------- .nv.compat                --------------------------
	.section	.nv.compat,"",@"SHT_CUDA_COMPAT_INFO"
	.align	4
        /*0000*/ 	.byte	0x02, 0x09, 0x00, 0x00, 0x02, 0x02, 0x01, 0x00, 0x02, 0x05, 0x05, 0x00, 0x03, 0x07, 0x01, 0x01
        /*0010*/ 	.byte	0x02, 0x03, 0x00, 0x00, 0x02, 0x06, 0x01, 0x00, 0x04, 0x0b, 0x08, 0x00, 0x01, 0x00, 0x00, 0x00
        /*0020*/ 	.byte	0x00, 0x00, 0x00, 0x00


//--------------------- .nv.info._Z15division_kernelPdiiii --------------------------
	.section	.nv.info._Z15division_kernelPdiiii,"",@"SHT_CUDA_INFO"
	.sectionflags	@""
	.align	4


	//----- nvinfo : EIATTR_CUDA_API_VERSION
	.align		4
        /*0000*/ 	.byte	0x04, 0x37
        /*0002*/ 	.short	(.L_63 - .L_62)
.L_62:
        /*0004*/ 	.word	0x00000082


	//----- nvinfo : EIATTR_KPARAM_INFO
	.align		4
.L_63:
        /*0008*/ 	.byte	0x04, 0x17
        /*000a*/ 	.short	(.L_65 - .L_64)
.L_64:
        /*000c*/ 	.word	0x00000000
        /*0010*/ 	.short	0x0004
        /*0012*/ 	.short	0x0014
        /*0014*/ 	.byte	0x00, 0xf0, 0x11, 0x00


	//----- nvinfo : EIATTR_KPARAM_INFO
	.align		4
.L_65:
        /*0018*/ 	.byte	0x04, 0x17
        /*001a*/ 	.short	(.L_67 - .L_66)
.L_66:
        /*001c*/ 	.word	0x00000000
        /*0020*/ 	.short	0x0003
        /*0022*/ 	.short	0x0010
        /*0024*/ 	.byte	0x00, 0xf0, 0x11, 0x00


	//----- nvinfo : EIATTR_KPARAM_INFO
	.align		4
.L_67:
        /*0028*/ 	.byte	0x04, 0x17
        /*002a*/ 	.short	(.L_69 - .L_68)
.L_68:
        /*002c*/ 	.word	0x00000000
        /*0030*/ 	.short	0x0002
        /*0032*/ 	.short	0x000c
        /*0034*/ 	.byte	0x00, 0xf0, 0x11, 0x00


	//----- nvinfo : EIATTR_KPARAM_INFO
	.align		4
.L_69:
        /*0038*/ 	.byte	0x04, 0x17
        /*003a*/ 	.short	(.L_71 - .L_70)
.L_70:
        /*003c*/ 	.word	0x00000000
        /*0040*/ 	.short	0x0001
        /*0042*/ 	.short	0x0008
        /*0044*/ 	.byte	0x00, 0xf0, 0x11, 0x00


	//----- nvinfo : EIATTR_KPARAM_INFO
	.align		4
.L_71:
        /*0048*/ 	.byte	0x04, 0x17
        /*004a*/ 	.short	(.L_73 - .L_72)
.L_72:
        /*004c*/ 	.word	0x00000000
        /*0050*/ 	.short	0x0000
        /*0052*/ 	.short	0x0000
        /*0054*/ 	.byte	0x00, 0xf5, 0x21, 0x00


	//----- nvinfo : EIATTR_SPARSE_MMA_MASK
	.align		4
.L_73:
        /*0058*/ 	.byte	0x03, 0x50
        /*005a*/ 	.short	0x0000


	//----- nvinfo : EIATTR_MAXREG_COUNT
	.align		4
        /*005c*/ 	.byte	0x03, 0x1b
        /*005e*/ 	.short	0x00ff


	//----- nvinfo : EIATTR_MERCURY_ISA_VERSION
	.align		4
        /*0060*/ 	.byte	0x03, 0x5f
        /*0062*/ 	.short	0x0101


	//----- nvinfo : EIATTR_VRC_CTA_INIT_COUNT
	.align		4
        /*0064*/ 	.byte	0x02, 0x4a
	.zero		1
	.zero		1


	//----- nvinfo : EIATTR_EXIT_INSTR_OFFSETS
	.align		4
        /*0068*/ 	.byte	0x04, 0x1c
        /*006a*/ 	.short	(.L_75 - .L_74)


	//   ....[0]....
.L_74:
        /*006c*/ 	.word	0x00000120


	//   ....[1]....
        /*0070*/ 	.word	0x00000300


	//----- nvinfo : EIATTR_CRS_STACK_SIZE
	.align		4
.L_75:
        /*0074*/ 	.byte	0x04, 0x1e
        /*0076*/ 	.short	(.L_77 - .L_76)
.L_76:
        /*0078*/ 	.word	0x00000000


	//----- nvinfo : EIATTR_CBANK_PARAM_SIZE
	.align		4
.L_77:
        /*007c*/ 	.byte	0x03, 0x19
        /*007e*/ 	.short	0x0018


	//----- nvinfo : EIATTR_PARAM_CBANK
	.align		4
        /*0080*/ 	.byte	0x04, 0x0a
        /*0082*/ 	.short	(.L_79 - .L_78)
	.align		4
.L_78:
        /*0084*/ 	.word	index@(.nv.constant0._Z15division_kernelPdiiii)
        /*0088*/ 	.short	0x0380
        /*008a*/ 	.short	0x0018


	//----- nvinfo : EIATTR_SW_WAR
	.align		4
.L_79:
        /*008c*/ 	.byte	0x04, 0x36
        /*008e*/ 	.short	(.L_81 - .L_80)
.L_80:
        /*0090*/ 	.word	0x00000008
.L_81:


//--------------------- .nv.info._Z22differentiation_kernelPdPKddddS1_S1_S1_iiiidddddi --------------------------
	.section	.nv.info._Z22differentiation_kernelPdPKddddS1_S1_S1_iiiidddddi,"",@"SHT_CUDA_INFO"
	.sectionflags	@""
	.align	4


	//----- nvinfo : EIATTR_CUDA_API_VERSION
	.align		4
        /*0000*/ 	.byte	0x04, 0x37
        /*0002*/ 	.short	(.L_83 - .L_82)
.L_82:
        /*0004*/ 	.word	0x00000082


	//----- nvinfo : EIATTR_KPARAM_INFO
	.align		4
.L_83:
        /*0008*/ 	.byte	0x04, 0x17
        /*000a*/ 	.short	(.L_85 - .L_84)
.L_84:
        /*000c*/ 	.word	0x00000000
        /*0010*/ 	.short	0x0011
        /*0012*/ 	.short	0x0078
        /*0014*/ 	.byte	0x00, 0xf0, 0x11, 0x00


	//----- nvinfo : EIATTR_KPARAM_INFO
	.align		4
.L_85:
        /*0018*/ 	.byte	0x04, 0x17
        /*001a*/ 	.short	(.L_87 - .L_86)
.L_86:
        /*001c*/ 	.word	0x00000000
        /*0020*/ 	.short	0x0010
        /*0022*/ 	.short	0x0070
        /*0024*/ 	.byte	0x00, 0xf0, 0x21, 0x00


	//----- nvinfo : EIATTR_KPARAM_INFO
	.align		4
.L_87:
        /*0028*/ 	.byte	0x04, 0x17
        /*002a*/ 	.short	(.L_89 - .L_88)
.L_88:
        /*002c*/ 	.word	0x00000000
        /*0030*/ 	.short	0x000f
        /*0032*/ 	.short	0x0068
        /*0034*/ 	.byte	0x00, 0xf0, 0x21, 0x00


	//----- nvinfo : EIATTR_KPARAM_INFO
	.align		4
.L_89:
        /*0038*/ 	.byte	0x04, 0x17
        /*003a*/ 	.short	(.L_91 - .L_90)
.L_90:
        /*003c*/ 	.word	0x00000000
        /*0040*/ 	.short	0x000e
        /*0042*/ 	.short	0x0060
        /*0044*/ 	.byte	0x00, 0xf0, 0x21, 0x00


	//----- nvinfo : EIATTR_KPARAM_INFO
	.align		4
.L_91:
        /*0048*/ 	.byte	0x04, 0x17
        /*004a*/ 	.short	(.L_93 - .L_92)
.L_92:
        /*004c*/ 	.word	0x00000000
        /*0050*/ 	.short	0x000d
        /*0052*/ 	.short	0x0058
        /*0054*/ 	.byte	0x00, 0xf0, 0x21, 0x00


	//----- nvinfo : EIATTR_KPARAM_INFO
	.align		4
.L_93:
        /*0058*/ 	.byte	0x04, 0x17
        /*005a*/ 	.short	(.L_95 - .L_94)
.L_94:
        /*005c*/ 	.word	0x00000000
        /*0060*/ 	.short	0x000c
        /*0062*/ 	.short	0x0050
        /*0064*/ 	.byte	0x00, 0xf0, 0x21, 0x00


	//----- nvinfo : EIATTR_KPARAM_INFO
	.align		4
.L_95:
        /*0068*/ 	.byte	0x04, 0x17
        /*006a*/ 	.short	(.L_97 - .L_96)
.L_96:
        /*006c*/ 	.word	0x00000000
        /*0070*/ 	.short	0x000b
        /*0072*/ 	.short	0x004c
        /*0074*/ 	.byte	0x00, 0xf0, 0x11, 0x00


	//----- nvinfo : EIATTR_KPARAM_INFO
	.align		4
.L_97:
        /*0078*/ 	.byte	0x04, 0x17
        /*007a*/ 	.short	(.L_99 - .L_98)
.L_98:
        /*007c*/ 	.word	0x00000000
        /*0080*/ 	.short	0x000a
        /*0082*/ 	.short	0x0048
        /*0084*/ 	.byte	0x00, 0xf0, 0x11, 0x00


	//----- nvinfo : EIATTR_KPARAM_INFO
	.align		4
.L_99:
        /*0088*/ 	.byte	0x04, 0x17
        /*008a*/ 	.short	(.L_101 - .L_100)
.L_100:
        /*008c*/ 	.word	0x00000000
        /*0090*/ 	.short	0x0009
        /*0092*/ 	.short	0x0044
        /*0094*/ 	.byte	0x00, 0xf0, 0x11, 0x00


	//----- nvinfo : EIATTR_KPARAM_INFO
	.align		4
.L_101:
        /*0098*/ 	.byte	0x04, 0x17
        /*009a*/ 	.short	(.L_103 - .L_102)
.L_102:
        /*009c*/ 	.word	0x00000000
        /*00a0*/ 	.short	0x0008
        /*00a2*/ 	.short	0x0040
        /*00a4*/ 	.byte	0x00, 0xf0, 0x11, 0x00


	//----- nvinfo : EIATTR_KPARAM_INFO
	.align		4
.L_103:
        /*00a8*/ 	.byte	0x04, 0x17
        /*00aa*/ 	.short	(.L_105 - .L_104)
.L_104:
        /*00ac*/ 	.word	0x00000000
        /*00b0*/ 	.short	0x0007
        /*00b2*/ 	.short	0x0038
        /*00b4*/ 	.byte	0x00, 0xf5, 0x21, 0x00


	//----- nvinfo : EIATTR_KPARAM_INFO
	.align		4
.L_105:
        /*00b8*/ 	.byte	0x04, 0x17
        /*00ba*/ 	.short	(.L_107 - .L_106)
.L_106:
        /*00bc*/ 	.word	0x00000000
        /*00c0*/ 	.short	0x0006
        /*00c2*/ 	.short	0x0030
        /*00c4*/ 	.byte	0x00, 0xf5, 0x21, 0x00


	//----- nvinfo : EIATTR_KPARAM_INFO
	.align		4
.L_107:
        /*00c8*/ 	.byte	0x04, 0x17
        /*00ca*/ 	.short	(.L_109 - .L_108)
.L_108:
        /*00cc*/ 	.word	0x00000000
        /*00d0*/ 	.short	0x0005
        /*00d2*/ 	.short	0x0028
        /*00d4*/ 	.byte	0x00, 0xf5, 0x21, 0x00


	//----- nvinfo : EIATTR_KPARAM_INFO
	.align		4
.L_109:
        /*00d8*/ 	.byte	0x04, 0x17
        /*00da*/ 	.short	(.L_111 - .L_110)
.L_110:
        /*00dc*/ 	.word	0x00000000
        /*00e0*/ 	.short	0x0004
        /*00e2*/ 	.short	0x0020
        /*00e4*/ 	.byte	0x00, 0xf0, 0x21, 0x00


	//----- nvinfo : EIATTR_KPARAM_INFO
	.align		4
.L_111:
        /*00e8*/ 	.byte	0x04, 0x17
        /*00ea*/ 	.short	(.L_113 - .L_112)
.L_112:
        /*00ec*/ 	.word	0x00000000
        /*00f0*/ 	.short	0x0003
        /*00f2*/ 	.short	0x0018
        /*00f4*/ 	.byte	0x00, 0xf0, 0x21, 0x00


	//----- nvinfo : EIATTR_KPARAM_INFO
	.align		4
.L_113:
        /*00f8*/ 	.byte	0x04, 0x17
        /*00fa*/ 	.short	(.L_115 - .L_114)
.L_114:
        /*00fc*/ 	.word	0x00000000
        /*0100*/ 	.short	0x0002
        /*0102*/ 	.short	0x0010
        /*0104*/ 	.byte	0x00, 0xf0, 0x21, 0x00


	//----- nvinfo : EIATTR_KPARAM_INFO
	.align		4
.L_115:
        /*0108*/ 	.byte	0x04, 0x17
        /*010a*/ 	.short	(.L_117 - .L_116)
.L_116:
        /*010c*/ 	.word	0x00000000
        /*0110*/ 	.short	0x0001
        /*0112*/ 	.short	0x0008
        /*0114*/ 	.byte	0x00, 0xf5, 0x21, 0x00


	//----- nvinfo : EIATTR_KPARAM_INFO
	.align		4
.L_117:
        /*0118*/ 	.byte	0x04, 0x17
        /*011a*/ 	.short	(.L_119 - .L_118)
.L_118:
        /*011c*/ 	.word	0x00000000
        /*0120*/ 	.short	0x0000
        /*0122*/ 	.short	0x0000
        /*0124*/ 	.byte	0x00, 0xf5, 0x21, 0x00


	//----- nvinfo : EIATTR_SPARSE_MMA_MASK
	.align		4
.L_119:
        /*0128*/ 	.byte	0x03, 0x50
        /*012a*/ 	.short	0x0000


	//----- nvinfo : EIATTR_MAXREG_COUNT
	.align		4
        /*012c*/ 	.byte	0x03, 0x1b
        /*012e*/ 	.short	0x00ff


	//----- nvinfo : EIATTR_MERCURY_ISA_VERSION
	.align		4
        /*0130*/ 	.byte	0x03, 0x5f
        /*0132*/ 	.short	0x0101


	//----- nvinfo : EIATTR_VRC_CTA_INIT_COUNT
	.align		4
        /*0134*/ 	.byte	0x02, 0x4a
	.zero		1
	.zero		1


	//----- nvinfo : EIATTR_EXIT_INSTR_OFFSETS
	.align		4
        /*0138*/ 	.byte	0x04, 0x1c
        /*013a*/ 	.short	(.L_121 - .L_120)


	//   ....[0]....
.L_120:
        /*013c*/ 	.word	0x000000d0


	//   ....[1]....
        /*0140*/ 	.word	0x00001a20


	//----- nvinfo : EIATTR_CRS_STACK_SIZE
	.align		4
.L_121:
        /*0144*/ 	.byte	0x04, 0x1e
        /*0146*/ 	.short	(.L_123 - .L_122)
.L_122:
        /*0148*/ 	.word	0x00000000


	//----- nvinfo : EIATTR_CBANK_PARAM_SIZE
	.align		4
.L_123:
        /*014c*/ 	.byte	0x03, 0x19
        /*014e*/ 	.short	0x007c


	//----- nvinfo : EIATTR_PARAM_CBANK
	.align		4
        /*0150*/ 	.byte	0x04, 0x0a
        /*0152*/ 	.short	(.L_125 - .L_124)
	.align		4
.L_124:
        /*0154*/ 	.word	index@(.nv.constant0._Z22differentiation_kernelPdPKddddS1_S1_S1_iiiidddddi)
        /*0158*/ 	.short	0x0380
        /*015a*/ 	.short	0x007c


	//----- nvinfo : EIATTR_SW_WAR
	.align		4
.L_125:
        /*015c*/ 	.byte	0x04, 0x36
        /*015e*/ 	.short	(.L_127 - .L_126)
.L_126:
        /*0160*/ 	.word	0x00000008
.L_127:


//--------------------- .nv.info._Z29bilinear_interpolation_kernelPdPKdS1_S1_S1_S1_iiiiiii --------------------------
	.section	.nv.info._Z29bilinear_interpolation_kernelPdPKdS1_S1_S1_S1_iiiiiii,"",@"SHT_CUDA_INFO"
	.sectionflags	@""
	.align	4


	//----- nvinfo : EIATTR_CUDA_API_VERSION
	.align		4
        /*0000*/ 	.byte	0x04, 0x37
        /*0002*/ 	.short	(.L_129 - .L_128)
.L_128:
        /*0004*/ 	.word	0x00000082


	//----- nvinfo : EIATTR_KPARAM_INFO
	.align		4
.L_129:
        /*0008*/ 	.byte	0x04, 0x17
        /*000a*/ 	.short	(.L_131 - .L_130)
.L_130:
        /*000c*/ 	.word	0x00000000
        /*0010*/ 	.short	0x000c
        /*0012*/ 	.short	0x0048
        /*0014*/ 	.byte	0x00, 0xf0, 0x11, 0x00


	//----- nvinfo : EIATTR_KPARAM_INFO
	.align		4
.L_131:
        /*0018*/ 	.byte	0x04, 0x17
        /*001a*/ 	.short	(.L_133 - .L_132)
.L_132:
        /*001c*/ 	.word	0x00000000
        /*0020*/ 	.short	0x000b
        /*0022*/ 	.short	0x0044
        /*0024*/ 	.byte	0x00, 0xf0, 0x11, 0x00


	//----- nvinfo : EIATTR_KPARAM_INFO
	.align		4
.L_133:
        /*0028*/ 	.byte	0x04, 0x17
        /*002a*/ 	.short	(.L_135 - .L_134)
.L_134:
        /*002c*/ 	.word	0x00000000
        /*0030*/ 	.short	0x000a
        /*0032*/ 	.short	0x0040
        /*0034*/ 	.byte	0x00, 0xf0, 0x11, 0x00


	//----- nvinfo : EIATTR_KPARAM_INFO
	.align		4
.L_135:
        /*0038*/ 	.byte	0x04, 0x17
        /*003a*/ 	.short	(.L_137 - .L_136)
.L_136:
        /*003c*/ 	.word	0x00000000
        /*0040*/ 	.short	0x0009
        /*0042*/ 	.short	0x003c
        /*0044*/ 	.byte	0x00, 0xf0, 0x11, 0x00


	//----- nvinfo : EIATTR_KPARAM_INFO
	.align		4
.L_137:
        /*0048*/ 	.byte	0x04, 0x17
        /*004a*/ 	.short	(.L_139 - .L_138)
.L_138:
        /*004c*/ 	.word	0x00000000
        /*0050*/ 	.short	0x0008
        /*0052*/ 	.short	0x0038
        /*0054*/ 	.byte	0x00, 0xf0, 0x11, 0x00


	//----- nvinfo : EIATTR_KPARAM_INFO
	.align		4
.L_139:
        /*0058*/ 	.byte	0x04, 0x17
        /*005a*/ 	.short	(.L_141 - .L_140)
.L_140:
        /*005c*/ 	.word	0x00000000
        /*0060*/ 	.short	0x0007
        /*0062*/ 	.short	0x0034
        /*0064*/ 	.byte	0x00, 0xf0, 0x11, 0x00


	//----- nvinfo : EIATTR_KPARAM_INFO
	.align		4
.L_141:
        /*0068*/ 	.byte	0x04, 0x17
        /*006a*/ 	.short	(.L_143 - .L_142)
.L_142:
        /*006c*/ 	.word	0x00000000
        /*0070*/ 	.short	0x0006
        /*0072*/ 	.short	0x0030
        /*0074*/ 	.byte	0x00, 0xf0, 0x11, 0x00


	//----- nvinfo : EIATTR_KPARAM_INFO
	.align		4
.L_143:
        /*0078*/ 	.byte	0x04, 0x17
        /*007a*/ 	.short	(.L_145 - .L_144)
.L_144:
        /*007c*/ 	.word	0x00000000
        /*0080*/ 	.short	0x0005
        /*0082*/ 	.short	0x0028
        /*0084*/ 	.byte	0x00, 0xf5, 0x21, 0x00


	//----- nvinfo : EIATTR_KPARAM_INFO
	.align		4
.L_145:
        /*0088*/ 	.byte	0x04, 0x17
        /*008a*/ 	.short	(.L_147 - .L_146)
.L_146:
        /*008c*/ 	.word	0x00000000
        /*0090*/ 	.short	0x0004
        /*0092*/ 	.short	0x0020
        /*0094*/ 	.byte	0x00, 0xf5, 0x21, 0x00


	//----- nvinfo : EIATTR_KPARAM_INFO
	.align		4
.L_147:
        /*0098*/ 	.byte	0x04, 0x17
        /*009a*/ 	.short	(.L_149 - .L_148)
.L_148:
        /*009c*/ 	.word	0x00000000
        /*00a0*/ 	.short	0x0003
        /*00a2*/ 	.short	0x0018
        /*00a4*/ 	.byte	0x00, 0xf5, 0x21, 0x00


	//----- nvinfo : EIATTR_KPARAM_INFO
	.align		4
.L_149:
        /*00a8*/ 	.byte	0x04, 0x17
        /*00aa*/ 	.short	(.L_151 - .L_150)
.L_150:
        /*00ac*/ 	.word	0x00000000
        /*00b0*/ 	.short	0x0002
        /*00b2*/ 	.short	0x0010
        /*00b4*/ 	.byte	0x00, 0xf5, 0x21, 0x00


	//----- nvinfo : EIATTR_KPARAM_INFO
	.align		4
.L_151:
        /*00b8*/ 	.byte	0x04, 0x17
        /*00ba*/ 	.short	(.L_153 - .L_152)
.L_152:
        /*00bc*/ 	.word	0x00000000
        /*00c0*/ 	.short	0x0001
        /*00c2*/ 	.short	0x0008
        /*00c4*/ 	.byte	0x00, 0xf5, 0x21, 0x00


	//----- nvinfo : EIATTR_KPARAM_INFO
	.align		4
.L_153:
        /*00c8*/ 	.byte	0x04, 0x17
        /*00ca*/ 	.short	(.L_155 - .L_154)
.L_154:
        /*00cc*/ 	.word	0x00000000
        /*00d0*/ 	.short	0x0000
        /*00d2*/ 	.short	0x0000
        /*00d4*/ 	.byte	0x00, 0xf5, 0x21, 0x00


	//----- nvinfo : EIATTR_SPARSE_MMA_MASK
	.align		4
.L_155:
        /*00d8*/ 	.byte	0x03, 0x50
        /*00da*/ 	.short	0x0000


	//----- nvinfo : EIATTR_MAXREG_COUNT
	.align		4
        /*00dc*/ 	.byte	0x03, 0x1b
        /*00de*/ 	.short	0x00ff


	//----- nvinfo : EIATTR_MERCURY_ISA_VERSION
	.align		4
        /*00e0*/ 	.byte	0x03, 0x5f
        /*00e2*/ 	.short	0x0101


	//----- nvinfo : EIATTR_VRC_CTA_INIT_COUNT
	.align		4
        /*00e4*/ 	.byte	0x02, 0x4a
	.zero		1
	.zero		1


	//----- nvinfo : EIATTR_EXIT_INSTR_OFFSETS
	.align		4
        /*00e8*/ 	.byte	0x04, 0x1c
        /*00ea*/ 	.short	(.L_157 - .L_156)


	//   ....[0]....
.L_156:
        /*00ec*/ 	.word	0x000000c0


	//   ....[1]....
        /*00f0*/ 	.word	0x00000930


	//----- nvinfo : EIATTR_CRS_STACK_SIZE
	.align		4
.L_157:
        /*00f4*/ 	.byte	0x04, 0x1e
        /*00f6*/ 	.short	(.L_159 - .L_158)
.L_158:
        /*00f8*/ 	.word	0x00000000


	//----- nvinfo : EIATTR_CBANK_PARAM_SIZE
	.align		4
.L_159:
        /*00fc*/ 	.byte	0x03, 0x19
        /*00fe*/ 	.short	0x004c


	//----- nvinfo : EIATTR_PARAM_CBANK
	.align		4
        /*0100*/ 	.byte	0x04, 0x0a
        /*0102*/ 	.short	(.L_161 - .L_160)
	.align		4
.L_160:
        /*0104*/ 	.word	index@(.nv.constant0._Z29bilinear_interpolation_kernelPdPKdS1_S1_S1_S1_iiiiiii)
        /*0108*/ 	.short	0x0380
        /*010a*/ 	.short	0x004c


	//----- nvinfo : EIATTR_SW_WAR
	.align		4
.L_161:
        /*010c*/ 	.byte	0x04, 0x36
        /*010e*/ 	.short	(.L_163 - .L_162)
.L_162:
        /*0110*/ 	.word	0x00000008
.L_163:


//--------------------- .nv.info._Z22img_integration_kernelPdiibiii --------------------------
	.section	.nv.info._Z22img_integration_kernelPdiibiii,"",@"SHT_CUDA_INFO"
	.sectionflags	@""
	.align	4


	//----- nvinfo : EIATTR_CUDA_API_VERSION
	.align		4
        /*0000*/ 	.byte	0x04, 0x37
        /*0002*/ 	.short	(.L_165 - .L_164)
.L_164:
        /*0004*/ 	.word	0x00000082


	//----- nvinfo : EIATTR_KPARAM_INFO
	.align		4
.L_165:
        /*0008*/ 	.byte	0x04, 0x17
        /*000a*/ 	.short	(.L_167 - .L_166)
.L_166:
        /*000c*/ 	.word	0x00000000
        /*0010*/ 	.short	0x0006
        /*0012*/ 	.short	0x001c
        /*0014*/ 	.byte	0x00, 0xf0, 0x11, 0x00


	//----- nvinfo : EIATTR_KPARAM_INFO
	.align		4
.L_167:
        /*0018*/ 	.byte	0x04, 0x17
        /*001a*/ 	.short	(.L_169 - .L_168)
.L_168:
        /*001c*/ 	.word	0x00000000
        /*0020*/ 	.short	0x0005
        /*0022*/ 	.short	0x0018
        /*0024*/ 	.byte	0x00, 0xf0, 0x11, 0x00


	//----- nvinfo : EIATTR_KPARAM_INFO
	.align		4
.L_169:
        /*0028*/ 	.byte	0x04, 0x17
        /*002a*/ 	.short	(.L_171 - .L_170)
.L_170:
        /*002c*/ 	.word	0x00000000
        /*0030*/ 	.short	0x0004
        /*0032*/ 	.short	0x0014
        /*0034*/ 	.byte	0x00, 0xf0, 0x11, 0x00


	//----- nvinfo : EIATTR_KPARAM_INFO
	.align		4
.L_171:
        /*0038*/ 	.byte	0x04, 0x17
        /*003a*/ 	.short	(.L_173 - .L_172)
.L_172:
        /*003c*/ 	.word	0x00000000
        /*0040*/ 	.short	0x0003
        /*0042*/ 	.short	0x0010
        /*0044*/ 	.byte	0x00, 0xf0, 0x05, 0x00


	//----- nvinfo : EIATTR_KPARAM_INFO
	.align		4
.L_173:
        /*0048*/ 	.byte	0x04, 0x17
        /*004a*/ 	.short	(.L_175 - .L_174)
.L_174:
        /*004c*/ 	.word	0x00000000
        /*0050*/ 	.short	0x0002
        /*0052*/ 	.short	0x000c
        /*0054*/ 	.byte	0x00, 0xf0, 0x11, 0x00


	//----- nvinfo : EIATTR_KPARAM_INFO
	.align		4
.L_175:
        /*0058*/ 	.byte	0x04, 0x17
        /*005a*/ 	.short	(.L_177 - .L_176)
.L_176:
        /*005c*/ 	.word	0x00000000
        /*0060*/ 	.short	0x0001
        /*0062*/ 	.short	0x0008
        /*0064*/ 	.byte	0x00, 0xf0, 0x11, 0x00


	//----- nvinfo : EIATTR_KPARAM_INFO
	.align		4
.L_177:
        /*0068*/ 	.byte	0x04, 0x17
        /*006a*/ 	.short	(.L_179 - .L_178)
.L_178:
        /*006c*/ 	.word	0x00000000
        /*0070*/ 	.short	0x0000
        /*0072*/ 	.short	0x0000
        /*0074*/ 	.byte	0x00, 0xf5, 0x21, 0x00


	//----- nvinfo : EIATTR_SPARSE_MMA_MASK
	.align		4
.L_179:
        /*0078*/ 	.byte	0x03, 0x50
        /*007a*/ 	.short	0x0000


	//----- nvinfo : EIATTR_MAXREG_COUNT
	.align		4
        /*007c*/ 	.byte	0x03, 0x1b
        /*007e*/ 	.short	0x00ff


	//----- nvinfo : EIATTR_MERCURY_ISA_VERSION
	.align		4
        /*0080*/ 	.byte	0x03, 0x5f
        /*0082*/ 	.short	0x0101


	//----- nvinfo : EIATTR_VRC_CTA_INIT_COUNT
	.align		4
        /*0084*/ 	.byte	0x02, 0x4a
	.zero		1
	.zero		1


	//----- nvinfo : EIATTR_EXIT_INSTR_OFFSETS
	.align		4
        /*0088*/ 	.byte	0x04, 0x1c
        /*008a*/ 	.short	(.L_181 - .L_180)


	//   ....[0]....
.L_180:
        /*008c*/ 	.word	0x00000150


	//   ....[1]....
        /*0090*/ 	.word	0x00000300


	//   ....[2]....
        /*0094*/ 	.word	0x00000470


	//----- nvinfo : EIATTR_CRS_STACK_SIZE
	.align		4
.L_181:
        /*0098*/ 	.byte	0x04, 0x1e
        /*009a*/ 	.short	(.L_183 - .L_182)
.L_182:
        /*009c*/ 	.word	0x00000000


	//----- nvinfo : EIATTR_CBANK_PARAM_SIZE
	.align		4
.L_183:
        /*00a0*/ 	.byte	0x03, 0x19
        /*00a2*/ 	.short	0x0020


	//----- nvinfo : EIATTR_PARAM_CBANK
	.align		4
        /*00a4*/ 	.byte	0x04, 0x0a
        /*00a6*/ 	.short	(.L_185 - .L_184)
	.align		4
.L_184:
        /*00a8*/ 	.word	index@(.nv.constant0._Z22img_integration_kernelPdiibiii)
        /*00ac*/ 	.short	0x0380
        /*00ae*/ 	.short	0x0020


	//----- nvinfo : EIATTR_SW_WAR
	.align		4
.L_185:
        /*00b0*/ 	.byte	0x04, 0x36
        /*00b2*/ 	.short	(.L_187 - .L_186)
.L_186:
        /*00b4*/ 	.word	0x00000008
.L_187:


//--------------------- .nv.info._Z19mapDet2Slice_kernelPdS_dddPKdS1_S1_S1_iii --------------------------
	.section	.nv.info._Z19mapDet2Slice_kernelPdS_dddPKdS1_S1_S1_iii,"",@"SHT_CUDA_INFO"
	.sectionflags	@""
	.align	4


	//----- nvinfo : EIATTR_CUDA_API_VERSION
	.align		4
        /*0000*/ 	.byte	0x04, 0x37
        /*0002*/ 	.short	(.L_189 - .L_188)
.L_188:
        /*0004*/ 	.word	0x00000082


	//----- nvinfo : EIATTR_KPARAM_INFO
	.align		4
.L_189:
        /*0008*/ 	.byte	0x04, 0x17
        /*000a*/ 	.short	(.L_191 - .L_190)
.L_190:
        /*000c*/ 	.word	0x00000000
        /*0010*/ 	.short	0x000b
        /*0012*/ 	.short	0x0050
        /*0014*/ 	.byte	0x00, 0xf0, 0x11, 0x00


	//----- nvinfo : EIATTR_KPARAM_INFO
	.align		4
.L_191:
        /*0018*/ 	.byte	0x04, 0x17
        /*001a*/ 	.short	(.L_193 - .L_192)
.L_192:
        /*001c*/ 	.word	0x00000000
        /*0020*/ 	.short	0x000a
        /*0022*/ 	.short	0x004c
        /*0024*/ 	.byte	0x00, 0xf0, 0x11, 0x00


	//----- nvinfo : EIATTR_KPARAM_INFO
	.align		4
.L_193:
        /*0028*/ 	.byte	0x04, 0x17
        /*002a*/ 	.short	(.L_195 - .L_194)
.L_194:
        /*002c*/ 	.word	0x00000000
        /*0030*/ 	.short	0x0009
        /*0032*/ 	.short	0x0048
        /*0034*/ 	.byte	0x00, 0xf0, 0x11, 0x00


	//----- nvinfo : EIATTR_KPARAM_INFO
	.align		4
.L_195:
        /*0038*/ 	.byte	0x04, 0x17
        /*003a*/ 	.short	(.L_197 - .L_196)
.L_196:
        /*003c*/ 	.word	0x00000000
        /*0040*/ 	.short	0x0008
        /*0042*/ 	.short	0x0040
        /*0044*/ 	.byte	0x00, 0xf5, 0x21, 0x00


	//----- nvinfo : EIATTR_KPARAM_INFO
	.align		4
.L_197:
        /*0048*/ 	.byte	0x04, 0x17
        /*004a*/ 	.short	(.L_199 - .L_198)
.L_198:
        /*004c*/ 	.word	0x00000000
        /*0050*/ 	.short	0x0007
        /*0052*/ 	.short	0x0038
        /*0054*/ 	.byte	0x00, 0xf5, 0x21, 0x00


	//----- nvinfo : EIATTR_KPARAM_INFO
	.align		4
.L_199:
        /*0058*/ 	.byte	0x04, 0x17
        /*005a*/ 	.short	(.L_201 - .L_200)
.L_200:
        /*005c*/ 	.word	0x00000000
        /*0060*/ 	.short	0x0006
        /*0062*/ 	.short	0x0030
        /*0064*/ 	.byte	0x00, 0xf5, 0x21, 0x00


	//----- nvinfo : EIATTR_KPARAM_INFO
	.align		4
.L_201:
        /*0068*/ 	.byte	0x04, 0x17
        /*006a*/ 	.short	(.L_203 - .L_202)
.L_202:
        /*006c*/ 	.word	0x00000000
        /*0070*/ 	.short	0x0005
        /*0072*/ 	.short	0x0028
        /*0074*/ 	.byte	0x00, 0xf5, 0x21, 0x00


	//----- nvinfo : EIATTR_KPARAM_INFO
	.align		4
.L_203:
        /*0078*/ 	.byte	0x04, 0x17
        /*007a*/ 	.short	(.L_205 - .L_204)
.L_204:
        /*007c*/ 	.word	0x00000000
        /*0080*/ 	.short	0x0004
        /*0082*/ 	.short	0x0020
        /*0084*/ 	.byte	0x00, 0xf0, 0x21, 0x00


	//----- nvinfo : EIATTR_KPARAM_INFO
	.align		4
.L_205:
        /*0088*/ 	.byte	0x04, 0x17
        /*008a*/ 	.short	(.L_207 - .L_206)
.L_206:
        /*008c*/ 	.word	0x00000000
        /*0090*/ 	.short	0x0003
        /*0092*/ 	.short	0x0018
        /*0094*/ 	.byte	0x00, 0xf0, 0x21, 0x00


	//----- nvinfo : EIATTR_KPARAM_INFO
	.align		4
.L_207:
        /*0098*/ 	.byte	0x04, 0x17
        /*009a*/ 	.short	(.L_209 - .L_208)
.L_208:
        /*009c*/ 	.word	0x00000000
        /*00a0*/ 	.short	0x0002
        /*00a2*/ 	.short	0x0010
        /*00a4*/ 	.byte	0x00, 0xf0, 0x21, 0x00


	//----- nvinfo : EIATTR_KPARAM_INFO
	.align		4
.L_209:
        /*00a8*/ 	.byte	0x04, 0x17
        /*00aa*/ 	.short	(.L_211 - .L_210)
.L_210:
        /*00ac*/ 	.word	0x00000000
        /*00b0*/ 	.short	0x0001
        /*00b2*/ 	.short	0x0008
        /*00b4*/ 	.byte	0x00, 0xf5, 0x21, 0x00


	//----- nvinfo : EIATTR_KPARAM_INFO
	.align		4
.L_211:
        /*00b8*/ 	.byte	0x04, 0x17
        /*00ba*/ 	.short	(.L_213 - .L_212)
.L_212:
        /*00bc*/ 	.word	0x00000000
        /*00c0*/ 	.short	0x0000
        /*00c2*/ 	.short	0x0000
        /*00c4*/ 	.byte	0x00, 0xf5, 0x21, 0x00


	//----- nvinfo : EIATTR_SPARSE_MMA_MASK
	.align		4
.L_213:
        /*00c8*/ 	.byte	0x03, 0x50
        /*00ca*/ 	.short	0x0000


	//----- nvinfo : EIATTR_MAXREG_COUNT
	.align		4
        /*00cc*/ 	.byte	0x03, 0x1b
        /*00ce*/ 	.short	0x00ff


	//----- nvinfo : EIATTR_MERCURY_ISA_VERSION
	.align		4
        /*00d0*/ 	.byte	0x03, 0x5f
        /*00d2*/ 	.short	0x0101


	//----- nvinfo : EIATTR_VRC_CTA_INIT_COUNT
	.align		4
        /*00d4*/ 	.byte	0x02, 0x4a
	.zero		1
	.zero		1


	//----- nvinfo : EIATTR_EXIT_INSTR_OFFSETS
	.align		4
        /*00d8*/ 	.byte	0x04, 0x1c
        /*00da*/ 	.short	(.L_215 - .L_214)


	//   ....[0]....
.L_214:
        /*00dc*/ 	.word	0x000000c0


	//   ....[1]....
        /*00e0*/ 	.word	0x000003d0


	//   ....[2]....
        /*00e4*/ 	.word	0x00000600


	//----- nvinfo : EIATTR_CRS_STACK_SIZE
	.align		4
.L_215:
        /*00e8*/ 	.byte	0x04, 0x1e
        /*00ea*/ 	.short	(.L_217 - .L_216)
.L_216:
        /*00ec*/ 	.word	0x00000000


	//----- nvinfo : EIATTR_CBANK_PARAM_SIZE
	.align		4
.L_217:
        /*00f0*/ 	.byte	0x03, 0x19
        /*00f2*/ 	.short	0x0054


	//----- nvinfo : EIATTR_PARAM_CBANK
	.align		4
        /*00f4*/ 	.byte	0x04, 0x0a
        /*00f6*/ 	.short	(.L_219 - .L_218)
	.align		4
.L_218:
        /*00f8*/ 	.word	index@(.nv.constant0._Z19mapDet2Slice_kernelPdS_dddPKdS1_S1_S1_iii)
        /*00fc*/ 	.short	0x0380
        /*00fe*/ 	.short	0x0054


	//----- nvinfo : EIATTR_SW_WAR
	.align		4
.L_219:
        /*0100*/ 	.byte	0x04, 0x36
        /*0102*/ 	.short	(.L_221 - .L_220)
.L_220:
        /*0104*/ 	.word	0x00000008
.L_221:


//--------------------- .nv.info._Z19rot_detector_kernelPdS_PKdS1_dddi --------------------------
	.section	.nv.info._Z19rot_detector_kernelPdS_PKdS1_dddi,"",@"SHT_CUDA_INFO"
	.sectionflags	@""
	.align	4


	//----- nvinfo : EIATTR_CUDA_API_VERSION
	.align		4
        /*0000*/ 	.byte	0x04, 0x37
        /*0002*/ 	.short	(.L_223 - .L_222)
.L_222:
        /*0004*/ 	.word	0x00000082


	//----- nvinfo : EIATTR_KPARAM_INFO
	.align		4
.L_223:
        /*0008*/ 	.byte	0x04, 0x17
        /*000a*/ 	.short	(.L_225 - .L_224)
.L_224:
        /*000c*/ 	.word	0x00000000
        /*0010*/ 	.short	0x0007
        /*0012*/ 	.short	0x0038
        /*0014*/ 	.byte	0x00, 0xf0, 0x11, 0x00


	//----- nvinfo : EIATTR_KPARAM_INFO
	.align		4
.L_225:
        /*0018*/ 	.byte	0x04, 0x17
        /*001a*/ 	.short	(.L_227 - .L_226)
.L_226:
        /*001c*/ 	.word	0x00000000
        /*0020*/ 	.short	0x0006
        /*0022*/ 	.short	0x0030
        /*0024*/ 	.byte	0x00, 0xf0, 0x21, 0x00


	//----- nvinfo : EIATTR_KPARAM_INFO
	.align		4
.L_227:
        /*0028*/ 	.byte	0x04, 0x17
        /*002a*/ 	.short	(.L_229 - .L_228)
.L_228:
        /*002c*/ 	.word	0x00000000
        /*0030*/ 	.short	0x0005
        /*0032*/ 	.short	0x0028
        /*0034*/ 	.byte	0x00, 0xf0, 0x21, 0x00


	//----- nvinfo : EIATTR_KPARAM_INFO
	.align		4
.L_229:
        /*0038*/ 	.byte	0x04, 0x17
        /*003a*/ 	.short	(.L_231 - .L_230)
.L_230:
        /*003c*/ 	.word	0x00000000
        /*0040*/ 	.short	0x0004
        /*0042*/ 	.short	0x0020
        /*0044*/ 	.byte	0x00, 0xf0, 0x21, 0x00


	//----- nvinfo : EIATTR_KPARAM_INFO
	.align		4
.L_231:
        /*0048*/ 	.byte	0x04, 0x17
        /*004a*/ 	.short	(.L_233 - .L_232)
.L_232:
        /*004c*/ 	.word	0x00000000
        /*0050*/ 	.short	0x0003
        /*0052*/ 	.short	0x0018
        /*0054*/ 	.byte	0x00, 0xf5, 0x21, 0x00


	//----- nvinfo : EIATTR_KPARAM_INFO
	.align		4
.L_233:
        /*0058*/ 	.byte	0x04, 0x17
        /*005a*/ 	.short	(.L_235 - .L_234)
.L_234:
        /*005c*/ 	.word	0x00000000
        /*0060*/ 	.short	0x0002
        /*0062*/ 	.short	0x0010
        /*0064*/ 	.byte	0x00, 0xf5, 0x21, 0x00


	//----- nvinfo : EIATTR_KPARAM_INFO
	.align		4
.L_235:
        /*0068*/ 	.byte	0x04, 0x17
        /*006a*/ 	.short	(.L_237 - .L_236)
.L_236:
        /*006c*/ 	.word	0x00000000
        /*0070*/ 	.short	0x0001
        /*0072*/ 	.short	0x0008
        /*0074*/ 	.byte	0x00, 0xf5, 0x21, 0x00


	//----- nvinfo : EIATTR_KPARAM_INFO
	.align		4
.L_237:
        /*0078*/ 	.byte	0x04, 0x17
        /*007a*/ 	.short	(.L_239 - .L_238)
.L_238:
        /*007c*/ 	.word	0x00000000
        /*0080*/ 	.short	0x0000
        /*0082*/ 	.short	0x0000
        /*0084*/ 	.byte	0x00, 0xf5, 0x21, 0x00


	//----- nvinfo : EIATTR_SPARSE_MMA_MASK
	.align		4
.L_239:
        /*0088*/ 	.byte	0x03, 0x50
        /*008a*/ 	.short	0x0000


	//----- nvinfo : EIATTR_MAXREG_COUNT
	.align		4
        /*008c*/ 	.byte	0x03, 0x1b
        /*008e*/ 	.short	0x00ff


	//----- nvinfo : EIATTR_MERCURY_ISA_VERSION
	.align		4
        /*0090*/ 	.byte	0x03, 0x5f
        /*0092*/ 	.short	0x0101


	//----- nvinfo : EIATTR_VRC_CTA_INIT_COUNT
	.align		4
        /*0094*/ 	.byte	0x02, 0x4a
	.zero		1
	.zero		1


	//----- nvinfo : EIATTR_EXIT_INSTR_OFFSETS
	.align		4
        /*0098*/ 	.byte	0x04, 0x1c
        /*009a*/ 	.short	(.L_241 - .L_240)


	//   ....[0]....
.L_240:
        /*009c*/ 	.word	0x00000080


	//   ....[1]....
        /*00a0*/ 	.word	0x00000900


	//----- nvinfo : EIATTR_CRS_STACK_SIZE
	.align		4
.L_241:
        /*00a4*/ 	.byte	0x04, 0x1e
        /*00a6*/ 	.short	(.L_243 - .L_242)
.L_242:
        /*00a8*/ 	.word	0x00000000


	//----- nvinfo : EIATTR_CBANK_PARAM_SIZE
	.align		4
.L_243:
        /*00ac*/ 	.byte	0x03, 0x19
        /*00ae*/ 	.short	0x003c


	//----- nvinfo : EIATTR_PARAM_CBANK
	.align		4
        /*00b0*/ 	.byte	0x04, 0x0a
        /*00b2*/ 	.short	(.L_245 - .L_244)
	.align		4
.L_244:
        /*00b4*/ 	.word	index@(.nv.constant0._Z19rot_detector_kernelPdS_PKdS1_dddi)
        /*00b8*/ 	.short	0x0380
        /*00ba*/ 	.short	0x003c


	//----- nvinfo : EIATTR_SW_WAR
	.align		4
.L_245:
        /*00bc*/ 	.byte	0x04, 0x36
        /*00be*/ 	.short	(.L_247 - .L_246)
.L_246:
        /*00c0*/ 	.word	0x00000008
.L_247:


//--------------------- .nv.info._Z20map_boudaries_kernelPdiddd --------------------------
	.section	.nv.info._Z20map_boudaries_kernelPdiddd,"",@"SHT_CUDA_INFO"
	.sectionflags	@""
	.align	4


	//----- nvinfo : EIATTR_CUDA_API_VERSION
	.align		4
        /*0000*/ 	.byte	0x04, 0x37
        /*0002*/ 	.short	(.L_249 - .L_248)
.L_248:
        /*0004*/ 	.word	0x00000082


	//----- nvinfo : EIATTR_KPARAM_INFO
	.align		4
.L_249:
        /*0008*/ 	.byte	0x04, 0x17
        /*000a*/ 	.short	(.L_251 - .L_250)
.L_250:
        /*000c*/ 	.word	0x00000000
        /*0010*/ 	.short	0x0004
        /*0012*/ 	.short	0x0020
        /*0014*/ 	.byte	0x00, 0xf0, 0x21, 0x00


	//----- nvinfo : EIATTR_KPARAM_INFO
	.align		4
.L_251:
        /*0018*/ 	.byte	0x04, 0x17
        /*001a*/ 	.short	(.L_253 - .L_252)
.L_252:
        /*001c*/ 	.word	0x00000000
        /*0020*/ 	.short	0x0003
        /*0022*/ 	.short	0x0018
        /*0024*/ 	.byte	0x00, 0xf0, 0x21, 0x00


	//----- nvinfo : EIATTR_KPARAM_INFO
	.align		4
.L_253:
        /*0028*/ 	.byte	0x04, 0x17
        /*002a*/ 	.short	(.L_255 - .L_254)
.L_254:
        /*002c*/ 	.word	0x00000000
        /*0030*/ 	.short	0x0002
        /*0032*/ 	.short	0x0010
        /*0034*/ 	.byte	0x00, 0xf0, 0x21, 0x00


	//----- nvinfo : EIATTR_KPARAM_INFO
	.align		4
.L_255:
        /*0038*/ 	.byte	0x04, 0x17
        /*003a*/ 	.short	(.L_257 - .L_256)
.L_256:
        /*003c*/ 	.word	0x00000000
        /*0040*/ 	.short	0x0001
        /*0042*/ 	.short	0x0008
        /*0044*/ 	.byte	0x00, 0xf0, 0x11, 0x00


	//----- nvinfo : EIATTR_KPARAM_INFO
	.align		4
.L_257:
        /*0048*/ 	.byte	0x04, 0x17
        /*004a*/ 	.short	(.L_259 - .L_258)
.L_258:
        /*004c*/ 	.word	0x00000000
        /*0050*/ 	.short	0x0000
        /*0052*/ 	.short	0x0000
        /*0054*/ 	.byte	0x00, 0xf5, 0x21, 0x00


	//----- nvinfo : EIATTR_SPARSE_MMA_MASK
	.align		4
.L_259:
        /*0058*/ 	.byte	0x03, 0x50
        /*005a*/ 	.short	0x0000


	//----- nvinfo : EIATTR_MAXREG_COUNT
	.align		4
        /*005c*/ 	.byte	0x03, 0x1b
        /*005e*/ 	.short	0x00ff


	//----- nvinfo : EIATTR_MERCURY_ISA_VERSION
	.align		4
        /*0060*/ 	.byte	0x03, 0x5f
        /*0062*/ 	.short	0x0101


	//----- nvinfo : EIATTR_VRC_CTA_INIT_COUNT
	.align		4
        /*0064*/ 	.byte	0x02, 0x4a
	.zero		1
	.zero		1


	//----- nvinfo : EIATTR_EXIT_INSTR_OFFSETS
	.align		4
        /*0068*/ 	.byte	0x04, 0x1c
        /*006a*/ 	.short	(.L_261 - .L_260)


	//   ....[0]....
.L_260:
        /*006c*/ 	.word	0x00000070


	//   ....[1]....
        /*0070*/ 	.word	0x00000110


	//----- nvinfo : EIATTR_CBANK_PARAM_SIZE
	.align		4
.L_261:
        /*0074*/ 	.byte	0x03, 0x19
        /*0076*/ 	.short	0x0028


	//----- nvinfo : EIATTR_PARAM_CBANK
	.align		4
        /*0078*/ 	.byte	0x04, 0x0a
        /*007a*/ 	.short	(.L_263 - .L_262)
	.align		4
.L_262:
        /*007c*/ 	.word	index@(.nv.constant0._Z20map_boudaries_kernelPdiddd)
        /*0080*/ 	.short	0x0380
        /*0082*/ 	.short	0x0028


	//----- nvinfo : EIATTR_SW_WAR
	.align		4
.L_263:
        /*0084*/ 	.byte	0x04, 0x36
        /*0086*/ 	.short	(.L_265 - .L_264)
.L_264:
        /*0088*/ 	.word	0x00000008
.L_265:


//--------------------- .nv.info._Z22pad_projections_kernelPdiiii --------------------------
	.section	.nv.info._Z22pad_projections_kernelPdiiii,"",@"SHT_CUDA_INFO"
	.sectionflags	@""
	.align	4


	//----- nvinfo : EIATTR_CUDA_API_VERSION
	.align		4
        /*0000*/ 	.byte	0x04, 0x37
        /*0002*/ 	.short	(.L_267 - .L_266)
.L_266:
        /*0004*/ 	.word	0x00000082


	//----- nvinfo : EIATTR_KPARAM_INFO
	.align		4
.L_267:
        /*0008*/ 	.byte	0x04, 0x17
        /*000a*/ 	.short	(.L_269 - .L_268)
.L_268:
        /*000c*/ 	.word	0x00000000
        /*0010*/ 	.short	0x0004
        /*0012*/ 	.short	0x0014
        /*0014*/ 	.byte	0x00, 0xf0, 0x11, 0x00


	//----- nvinfo : EIATTR_KPARAM_INFO
	.align		4
.L_269:
        /*0018*/ 	.byte	0x04, 0x17
        /*001a*/ 	.short	(.L_271 - .L_270)
.L_270:
        /*001c*/ 	.word	0x00000000
        /*0020*/ 	.short	0x0003
        /*0022*/ 	.short	0x0010
        /*0024*/ 	.byte	0x00, 0xf0, 0x11, 0x00


	//----- nvinfo : EIATTR_KPARAM_INFO
	.align		4
.L_271:
        /*0028*/ 	.byte	0x04, 0x17
        /*002a*/ 	.short	(.L_273 - .L_272)
.L_272:
        /*002c*/ 	.word	0x00000000
        /*0030*/ 	.short	0x0002
        /*0032*/ 	.short	0x000c
        /*0034*/ 	.byte	0x00, 0xf0, 0x11, 0x00


	//----- nvinfo : EIATTR_KPARAM_INFO
	.align		4
.L_273:
        /*0038*/ 	.byte	0x04, 0x17
        /*003a*/ 	.short	(.L_275 - .L_274)
.L_274:
        /*003c*/ 	.word	0x00000000
        /*0040*/ 	.short	0x0001
        /*0042*/ 	.short	0x0008
        /*0044*/ 	.byte	0x00, 0xf0, 0x11, 0x00


	//----- nvinfo : EIATTR_KPARAM_INFO
	.align		4
.L_275:
        /*0048*/ 	.byte	0x04, 0x17
        /*004a*/ 	.short	(.L_277 - .L_276)
.L_276:
        /*004c*/ 	.word	0x00000000
        /*0050*/ 	.short	0x0000
        /*0052*/ 	.short	0x0000
        /*0054*/ 	.byte	0x00, 0xf5, 0x21, 0x00


	//----- nvinfo : EIATTR_SPARSE_MMA_MASK
	.align		4
.L_277:
        /*0058*/ 	.byte	0x03, 0x50
        /*005a*/ 	.short	0x0000


	//----- nvinfo : EIATTR_MAXREG_COUNT
	.align		4
        /*005c*/ 	.byte	0x03, 0x1b
        /*005e*/ 	.short	0x00ff


	//----- nvinfo : EIATTR_MERCURY_ISA_VERSION
	.align		4
        /*0060*/ 	.byte	0x03, 0x5f
        /*0062*/ 	.short	0x0101


	//----- nvinfo : EIATTR_VRC_CTA_INIT_COUNT
	.align		4
        /*0064*/ 	.byte	0x02, 0x4a
	.zero		1
	.zero		1


	//----- nvinfo : EIATTR_EXIT_INSTR_OFFSETS
	.align		4
        /*0068*/ 	.byte	0x04, 0x1c
        /*006a*/ 	.short	(.L_279 - .L_278)


	//   ....[0]....
.L_278:
        /*006c*/ 	.word	0x00000070


	//   ....[1]....
        /*0070*/ 	.word	0x00000100


	//----- nvinfo : EIATTR_CBANK_PARAM_SIZE
	.align		4
.L_279:
        /*0074*/ 	.byte	0x03, 0x19
        /*0076*/ 	.short	0x0018


	//----- nvinfo : EIATTR_PARAM_CBANK
	.align		4
        /*0078*/ 	.byte	0x04, 0x0a
        /*007a*/ 	.short	(.L_281 - .L_280)
	.align		4
.L_280:
        /*007c*/ 	.word	index@(.nv.constant0._Z22pad_projections_kernelPdiiii)
        /*0080*/ 	.short	0x0380
        /*0082*/ 	.short	0x0018


	//----- nvinfo : EIATTR_SW_WAR
	.align		4
.L_281:
        /*0084*/ 	.byte	0x04, 0x36
        /*0086*/ 	.short	(.L_283 - .L_282)
.L_282:
        /*0088*/ 	.word	0x00000008
.L_283:


//--------------------- .nv.callgraph             --------------------------
	.section	.nv.callgraph,"",@"SHT_CUDA_CALLGRAPH"
	.align	4
	.sectionentsize	8
	.align		4
        /*0000*/ 	.word	0x00000000
	.align		4
        /*0004*/ 	.word	0xffffffff
	.align		4
        /*0008*/ 	.word	0x00000000
	.align		4
        /*000c*/ 	.word	0xfffffffe
	.align		4
        /*0010*/ 	.word	0x00000000
	.align		4
        /*0014*/ 	.word	0xfffffffd
	.align		4
        /*0018*/ 	.word	0x00000000
	.align		4
        /*001c*/ 	.word	0xfffffffc


//--------------------- .nv.constant4             --------------------------
	.section	.nv.constant4,"a",@progbits
	.align	8
	.align		8
.nv.constant4:
        /*0000*/ 	.dword	__cudart_i2opi_d
	.align		8
        /*0008*/ 	.dword	__cudart_sin_cos_coeffs


//--------------------- .text._Z15division_kernelPdiiii --------------------------
	.section	.text._Z15division_kernelPdiiii,"ax",@progbits
	.align	128
        .global         _Z15division_kernelPdiiii
        .type           _Z15division_kernelPdiiii,@function
        .size           _Z15division_kernelPdiiii,(.L_x_78 - _Z15division_kernelPdiiii)
        .other          _Z15division_kernelPdiiii,@"STO_CUDA_ENTRY STV_DEFAULT"
_Z15division_kernelPdiiii:
.text._Z15division_kernelPdiiii:
[----:B------:R-:W-:Y:S01]  /*0000*/  LDC R1, c[0x0][0x37c] ;  /* 0x0000df00ff017b82 */ /* 0x000fe20000000800 */
[----:B------:R-:W0:Y:S07]  /*0010*/  S2R R5, SR_TID.Y ;  /* 0x0000000000057919 */ /* 0x000e2e0000002200 */
[----:B------:R-:W1:Y:S01]  /*0020*/  LDC R0, c[0x0][0x360] ;  /* 0x0000d800ff007b82 */ /* 0x000e620000000800 */
[----:B------:R-:W2:Y:S01]  /*0030*/  LDCU.64 UR8, c[0x0][0x388] ;  /* 0x00007100ff0877ac */ /* 0x000ea20008000a00 */
[----:B------:R-:W1:Y:S01]  /*0040*/  S2R R3, SR_TID.X ;  /* 0x0000000000037919 */ /* 0x000e620000002100 */
[----:B------:R-:W3:Y:S01]  /*0050*/  LDCU UR7, c[0x0][0x390] ;  /* 0x00007200ff0777ac */ /* 0x000ee20008000800 */
[----:B------:R-:W4:Y:S04]  /*0060*/  S2R R7, SR_TID.Z ;  /* 0x0000000000077919 */ /* 0x000f280000002300 */
[----:B------:R-:W0:Y:S08]  /*0070*/  S2UR UR5, SR_CTAID.Y ;  /* 0x00000000000579c3 */ /* 0x000e300000002600 */
[----:B------:R-:W0:Y:S08]  /*0080*/  LDC R2, c[0x0][0x364] ;  /* 0x0000d900ff027b82 */ /* 0x000e300000000800 */
[----:B------:R-:W1:Y:S08]  /*0090*/  S2UR UR4, SR_CTAID.X ;  /* 0x00000000000479c3 */ /* 0x000e700000002500 */
[----:B------:R-:W4:Y:S08]  /*00a0*/  S2UR UR6, SR_CTAID.Z ;  /* 0x00000000000679c3 */ /* 0x000f300000002700 */
[----:B------:R-:W4:Y:S01]  /*00b0*/  LDC R4, c[0x0][0x368] ;  /* 0x0000da00ff047b82 */ /* 0x000f220000000800 */
[----:B0-----:R-:W-:-:S05]  /*00c0*/  IMAD R2, R2, UR5, R5 ;  /* 0x0000000502027c24 */ /* 0x001fca000f8e0205 */
[----:B--2---:R-:W-:Y:S01]  /*00d0*/  ISETP.GE.AND P0, PT, R2, UR8, PT ;  /* 0x0000000802007c0c */ /* 0x004fe2000bf06270 */
[----:B-1----:R-:W-:-:S05]  /*00e0*/  IMAD R0, R0, UR4, R3 ;  /* 0x0000000400007c24 */ /* 0x002fca000f8e0203 */
[----:B------:R-:W-:Y:S01]  /*00f0*/  ISETP.GE.OR P0, PT, R0, UR9, P0 ;  /* 0x0000000900007c0c */ /* 0x000fe20008706670 */
[----:B----4-:R-:W-:-:S05]  /*0100*/  IMAD R3, R4, UR6, R7 ;  /* 0x0000000604037c24 */ /* 0x010fca000f8e0207 */
[----:B---3--:R-:W-:-:S13]  /*0110*/  ISETP.GE.OR P0, PT, R3, UR7, P0 ;  /* 0x0000000703007c0c */ /* 0x008fda0008706670 */
[----:B------:R-:W-:Y:S05]  /*0120*/  @P0 EXIT ;  /* 0x000000000000094d */ /* 0x000fea0003800000 */
[----:B------:R-:W0:Y:S01]  /*0130*/  LDC.64 R4, c[0x0][0x380] ;  /* 0x0000e000ff047b82 */ /* 0x000e220000000a00 */
[----:B------:R-:W1:Y:S01]  /*0140*/  LDCU.64 UR4, c[0x0][0x358] ;  /* 0x00006b00ff0477ac */ /* 0x000e620008000a00 */
[----:B------:R-:W-:Y:S01]  /*0150*/  IMAD R3, R3, UR8, R2 ;  /* 0x0000000803037c24 */ /* 0x000fe2000f8e0202 */
[----:B------:R-:W2:Y:S03]  /*0160*/  LDCU UR6, c[0x0][0x394] ;  /* 0x00007280ff0677ac */ /* 0x000ea60008000800 */
[----:B------:R-:W-:-:S04]  /*0170*/  IMAD R3, R3, UR9, R0 ;  /* 0x0000000903037c24 */ /* 0x000fc8000f8e0200 */
[----:B0-----:R-:W-:-:S05]  /*0180*/  IMAD.WIDE R4, R3, 0x8, R4 ;  /* 0x0000000803047825 */ /* 0x001fca00078e0204 */
[----:B-1----:R-:W3:Y:S01]  /*0190*/  LDG.E.64 R8, desc[UR4][R4.64] ;  /* 0x0000000404087981 */ /* 0x002ee2000c1e1b00 */
[----:B--2---:R-:W0:Y:S01]  /*01a0*/  I2F.F64 R6, UR6 ;  /* 0x0000000600067d12 */ /* 0x004e220008201c00 */
[----:B------:R-:W-:Y:S01]  /*01b0*/  IMAD.MOV.U32 R2, RZ, RZ, 0x1 ;  /* 0x00000001ff027424 */ /* 0x000fe200078e00ff */
[----:B------:R-:W-:Y:S06]  /*01c0*/  BSSY.RECONVERGENT B0, `(.L_x_0) ;  /* 0x0000012000007945 */ /* 0x000fec0003800200 */
[----:B0-----:R-:W0:Y:S02]  /*01d0*/  MUFU.RCP64H R3, R7 ;  /* 0x0000000700037308 */ /* 0x001e240000001800 */
[----:B0-----:R-:W-:-:S08]  /*01e0*/  DFMA R10, -R6, R2, 1 ;  /* 0x3ff00000060a742b */ /* 0x001fd00000000102 */
[----:B------:R-:W-:-:S08]  /*01f0*/  DFMA R10, R10, R10, R10 ;  /* 0x0000000a0a0a722b */ /* 0x000fd0000000000a */
[----:B------:R-:W-:-:S08]  /*0200*/  DFMA R10, R2, R10, R2 ;  /* 0x0000000a020a722b */ /* 0x000fd00000000002 */
[----:B------:R-:W-:-:S08]  /*0210*/  DFMA R2, -R6, R10, 1 ;  /* 0x3ff000000602742b */ /* 0x000fd0000000010a */
[----:B------:R-:W-:-:S08]  /*0220*/  DFMA R2, R10, R2, R10 ;  /* 0x000000020a02722b */ /* 0x000fd0000000000a */
[----:B---3--:R-:W-:Y:S01]  /*0230*/  DMUL R10, R8, R2 ;  /* 0x00000002080a7228 */ /* 0x008fe20000000000 */
[----:B------:R-:W-:-:S07]  /*0240*/  FSETP.GEU.AND P1, PT, |R9|, 6.5827683646048100446e-37, PT ;  /* 0x036000000900780b */ /* 0x000fce0003f2e200 */
[----:B------:R-:W-:-:S08]  /*0250*/  DFMA R12, -R6, R10, R8 ;  /* 0x0000000a060c722b */ /* 0x000fd00000000108 */
[----:B------:R-:W-:-:S10]  /*0260*/  DFMA R2, R2, R12, R10 ;  /* 0x0000000c0202722b */ /* 0x000fd4000000000a */
[----:B------:R-:W-:-:S05]  /*0270*/  FFMA R0, RZ, R7, R3 ;  /* 0x00000007ff007223 */ /* 0x000fca0000000003 */
[----:B------:R-:W-:-:S13]  /*0280*/  FSETP.GT.AND P0, PT, |R0|, 1.469367938527859385e-39, PT ;  /* 0x001000000000780b */ /* 0x000fda0003f04200 */
[----:B------:R-:W-:Y:S05]  /*0290*/  @P0 BRA P1, `(.L_x_1) ;  /* 0x0000000000100947 */ /* 0x000fea0000800000 */
[----:B------:R-:W-:-:S07]  /*02a0*/  MOV R0, 0x2c0 ;  /* 0x000002c000007802 */ /* 0x000fce0000000f00 */
[----:B------:R-:W-:Y:S05]  /*02b0*/  CALL.REL.NOINC `($__internal_0_$__cuda_sm20_div_rn_f64_full) ;  /* 0x0000000000147944 */ /* 0x000fea0003c00000 */
[----:B------:R-:W-:Y:S02]  /*02c0*/  IMAD.MOV.U32 R2, RZ, RZ, R12 ;  /* 0x000000ffff027224 */ /* 0x000fe400078e000c */
[----:B------:R-:W-:-:S07]  /*02d0*/  IMAD.MOV.U32 R3, RZ, RZ, R13 ;  /* 0x000000ffff037224 */ /* 0x000fce00078e000d */
.L_x_1:
[----:B------:R-:W-:Y:S05]  /*02e0*/  BSYNC.RECONVERGENT B0 ;  /* 0x0000000000007941 */ /* 0x000fea0003800200 */
.L_x_0:
[----:B------:R-:W-:Y:S01]  /*02f0*/  STG.E.64 desc[UR4][R4.64], R2 ;  /* 0x0000000204007986 */ /* 0x000fe2000c101b04 */
[----:B------:R-:W-:Y:S05]  /*0300*/  EXIT ;  /* 0x000000000000794d */ /* 0x000fea0003800000 */
        .weak           $__internal_0_$__cuda_sm20_div_rn_f64_full
        .type           $__internal_0_$__cuda_sm20_div_rn_f64_full,@function
        .size           $__internal_0_$__cuda_sm20_div_rn_f64_full,(.L_x_78 - $__internal_0_$__cuda_sm20_div_rn_f64_full)
$__internal_0_$__cuda_sm20_div_rn_f64_full:
[C---:B------:R-:W-:Y:S01]  /*0310*/  FSETP.GEU.AND P0, PT, |R7|.reuse, 1.469367938527859385e-39, PT ;  /* 0x001000000700780b */ /* 0x040fe20003f0e200 */
[----:B------:R-:W-:Y:S01]  /*0320*/  IMAD.MOV.U32 R16, RZ, RZ, 0x1 ;  /* 0x00000001ff107424 */ /* 0x000fe200078e00ff */
[----:B------:R-:W-:Y:S01]  /*0330*/  LOP3.LUT R2, R7, 0x800fffff, RZ, 0xc0, !PT ;  /* 0x800fffff07027812 */ /* 0x000fe200078ec0ff */
[----:B------:R-:W-:Y:S01]  /*0340*/  BSSY.RECONVERGENT B1, `(.L_x_2) ;  /* 0x0000055000017945 */ /* 0x000fe20003800200 */
[C---:B------:R-:W-:Y:S02]  /*0350*/  FSETP.GEU.AND P2, PT, |R9|.reuse, 1.469367938527859385e-39, PT ;  /* 0x001000000900780b */ /* 0x040fe40003f4e200 */
[----:B------:R-:W-:Y:S01]  /*0360*/  LOP3.LUT R3, R2, 0x3ff00000, RZ, 0xfc, !PT ;  /* 0x3ff0000002037812 */ /* 0x000fe200078efcff */
[----:B------:R-:W-:Y:S01]  /*0370*/  IMAD.MOV.U32 R2, RZ, RZ, R6 ;  /* 0x000000ffff027224 */ /* 0x000fe200078e0006 */
[----:B------:R-:W-:Y:S02]  /*0380*/  LOP3.LUT R12, R9, 0x7ff00000, RZ, 0xc0, !PT ;  /* 0x7ff00000090c7812 */ /* 0x000fe400078ec0ff */
[----:B------:R-:W-:-:S03]  /*0390*/  LOP3.LUT R15, R7, 0x7ff00000, RZ, 0xc0, !PT ;  /* 0x7ff00000070f7812 */ /* 0x000fc600078ec0ff */
[----:B------:R-:W-:Y:S01]  /*03a0*/  @!P0 DMUL R2, R6, 8.98846567431157953865e+307 ;  /* 0x7fe0000006028828 */ /* 0x000fe20000000000 */
[----:B------:R-:W-:-:S03]  /*03b0*/  ISETP.GE.U32.AND P1, PT, R12, R15, PT ;  /* 0x0000000f0c00720c */ /* 0x000fc60003f26070 */
[----:B------:R-:W-:Y:S01]  /*03c0*/  @!P2 LOP3.LUT R13, R7, 0x7ff00000, RZ, 0xc0, !PT ;  /* 0x7ff00000070da812 */ /* 0x000fe200078ec0ff */
[----:B------:R-:W-:Y:S01]  /*03d0*/  @!P2 IMAD.MOV.U32 R18, RZ, RZ, RZ ;  /* 0x000000ffff12a224 */ /* 0x000fe200078e00ff */
[----:B------:R-:W0:Y:S02]  /*03e0*/  MUFU.RCP64H R17, R3 ;  /* 0x0000000300117308 */ /* 0x000e240000001800 */
[----:B------:R-:W-:Y:S01]  /*03f0*/  @!P2 ISETP.GE.U32.AND P3, PT, R12, R13, PT ;  /* 0x0000000d0c00a20c */ /* 0x000fe20003f66070 */
[----:B------:R-:W-:-:S05]  /*0400*/  IMAD.MOV.U32 R13, RZ, RZ, 0x1ca00000 ;  /* 0x1ca00000ff0d7424 */ /* 0x000fca00078e00ff */
[----:B------:R-:W-:-:S04]  /*0410*/  @!P2 SEL R19, R13, 0x63400000, !P3 ;  /* 0x634000000d13a807 */ /* 0x000fc80005800000 */
[----:B------:R-:W-:-:S04]  /*0420*/  @!P2 LOP3.LUT R19, R19, 0x80000000, R9, 0xf8, !PT ;  /* 0x800000001313a812 */ /* 0x000fc800078ef809 */
[----:B------:R-:W-:Y:S01]  /*0430*/  @!P2 LOP3.LUT R19, R19, 0x100000, RZ, 0xfc, !PT ;  /* 0x001000001313a812 */ /* 0x000fe200078efcff */
[----:B0-----:R-:W-:-:S08]  /*0440*/  DFMA R10, R16, -R2, 1 ;  /* 0x3ff00000100a742b */ /* 0x001fd00000000802 */
[----:B------:R-:W-:-:S08]  /*0450*/  DFMA R10, R10, R10, R10 ;  /* 0x0000000a0a0a722b */ /* 0x000fd0000000000a */
[----:B------:R-:W-:Y:S01]  /*0460*/  DFMA R16, R16, R10, R16 ;  /* 0x0000000a1010722b */ /* 0x000fe20000000010 */
[----:B------:R-:W-:Y:S01]  /*0470*/  SEL R11, R13, 0x63400000, !P1 ;  /* 0x634000000d0b7807 */ /* 0x000fe20004800000 */
[----:B------:R-:W-:-:S03]  /*0480*/  IMAD.MOV.U32 R10, RZ, RZ, R8 ;  /* 0x000000ffff0a7224 */ /* 0x000fc600078e0008 */
[----:B------:R-:W-:-:S03]  /*0490*/  LOP3.LUT R11, R11, 0x800fffff, R9, 0xf8, !PT ;  /* 0x800fffff0b0b7812 */ /* 0x000fc600078ef809 */
[----:B------:R-:W-:-:S03]  /*04a0*/  DFMA R20, R16, -R2, 1 ;  /* 0x3ff000001014742b */ /* 0x000fc60000000802 */
[----:B------:R-:W-:-:S05]  /*04b0*/  @!P2 DFMA R10, R10, 2, -R18 ;  /* 0x400000000a0aa82b */ /* 0x000fca0000000812 */
[----:B------:R-:W-:Y:S01]  /*04c0*/  DFMA R16, R16, R20, R16 ;  /* 0x000000141010722b */ /* 0x000fe20000000010 */
[----:B------:R-:W-:Y:S02]  /*04d0*/  IMAD.MOV.U32 R21, RZ, RZ, R12 ;  /* 0x000000ffff157224 */ /* 0x000fe400078e000c */
[----:B------:R-:W-:Y:S01]  /*04e0*/  IMAD.MOV.U32 R20, RZ, RZ, R15 ;  /* 0x000000ffff147224 */ /* 0x000fe200078e000f */
[----:B------:R-:W-:Y:S02]  /*04f0*/  @!P0 LOP3.LUT R20, R3, 0x7ff00000, RZ, 0xc0, !PT ;  /* 0x7ff0000003148812 */ /* 0x000fe400078ec0ff */
[----:B------:R-:W-:Y:S02]  /*0500*/  @!P2 LOP3.LUT R21, R11, 0x7ff00000, RZ, 0xc0, !PT ;  /* 0x7ff000000b15a812 */ /* 0x000fe400078ec0ff */
[----:B------:R-:W-:Y:S01]  /*0510*/  DMUL R18, R16, R10 ;  /* 0x0000000a10127228 */ /* 0x000fe20000000000 */
[----:B------:R-:W-:Y:S02]  /*0520*/  VIADD R23, R20, 0xffffffff ;  /* 0xffffffff14177836 */ /* 0x000fe40000000000 */
[----:B------:R-:W-:-:S05]  /*0530*/  VIADD R22, R21, 0xffffffff ;  /* 0xffffffff15167836 */ /* 0x000fca0000000000 */
[----:B------:R-:W-:Y:S01]  /*0540*/  DFMA R14, R18, -R2, R10 ;  /* 0x80000002120e722b */ /* 0x000fe2000000000a */
[----:B------:R-:W-:-:S04]  /*0550*/  ISETP.GT.U32.AND P0, PT, R22, 0x7feffffe, PT ;  /* 0x7feffffe1600780c */ /* 0x000fc80003f04070 */
[----:B------:R-:W-:-:S03]  /*0560*/  ISETP.GT.U32.OR P0, PT, R23, 0x7feffffe, P0 ;  /* 0x7feffffe1700780c */ /* 0x000fc60000704470 */
[----:B------:R-:W-:-:S10]  /*0570*/  DFMA R14, R16, R14, R18 ;  /* 0x0000000e100e722b */ /* 0x000fd40000000012 */
[----:B------:R-:W-:Y:S05]  /*0580*/  @P0 BRA `(.L_x_3) ;  /* 0x00000000006c0947 */ /* 0x000fea0003800000 */
[----:B------:R-:W-:-:S04]  /*0590*/  LOP3.LUT R9, R7, 0x7ff00000, RZ, 0xc0, !PT ;  /* 0x7ff0000007097812 */ /* 0x000fc800078ec0ff */
[CC--:B------:R-:W-:Y:S02]  /*05a0*/  VIADDMNMX R8, R12.reuse, -R9.reuse, 0xb9600000, !PT ;  /* 0xb96000000c087446 */ /* 0x0c0fe40007800909 */
[----:B------:R-:W-:Y:S02]  /*05b0*/  ISETP.GE.U32.AND P0, PT, R12, R9, PT ;  /* 0x000000090c00720c */ /* 0x000fe40003f06070 */
[----:B------:R-:W-:Y:S02]  /*05c0*/  VIMNMX R8, PT, PT, R8, 0x46a00000, PT ;  /* 0x46a0000008087848 */ /* 0x000fe40003fe0100 */
[----:B------:R-:W-:-:S05]  /*05d0*/  SEL R13, R13, 0x63400000, !P0 ;  /* 0x634000000d0d7807 */ /* 0x000fca0004000000 */
[----:B------:R-:W-:Y:S02]  /*05e0*/  IMAD.IADD R16, R8, 0x1, -R13 ;  /* 0x0000000108107824 */ /* 0x000fe400078e0a0d */
[----:B------:R-:W-:Y:S02]  /*05f0*/  IMAD.MOV.U32 R8, RZ, RZ, RZ ;  /* 0x000000ffff087224 */ /* 0x000fe400078e00ff */
[----:B------:R-:W-:-:S06]  /*0600*/  VIADD R9, R16, 0x7fe00000 ;  /* 0x7fe0000010097836 */ /* 0x000fcc0000000000 */
[----:B------:R-:W-:-:S10]  /*0610*/  DMUL R12, R14, R8 ;  /* 0x000000080e0c7228 */ /* 0x000fd40000000000 */
[----:B------:R-:W-:-:S13]  /*0620*/  FSETP.GTU.AND P0, PT, |R13|, 1.469367938527859385e-39, PT ;  /* 0x001000000d00780b */ /* 0x000fda0003f0c200 */
[----:B------:R-:W-:Y:S05]  /*0630*/  @P0 BRA `(.L_x_4) ;  /* 0x0000000000940947 */ /* 0x000fea0003800000 */
[----:B------:R-:W-:Y:S01]  /*0640*/  DFMA R2, R14, -R2, R10 ;  /* 0x800000020e02722b */ /* 0x000fe2000000000a */
[----:B------:R-:W-:-:S09]  /*0650*/  IMAD.MOV.U32 R8, RZ, RZ, RZ ;  /* 0x000000ffff087224 */ /* 0x000fd200078e00ff */
[C---:B------:R-:W-:Y:S02]  /*0660*/  FSETP.NEU.AND P0, PT, R3.reuse, RZ, PT ;  /* 0x000000ff0300720b */ /* 0x040fe40003f0d000 */
[----:B------:R-:W-:-:S04]  /*0670*/  LOP3.LUT R7, R3, 0x80000000, R7, 0x48, !PT ;  /* 0x8000000003077812 */ /* 0x000fc800078e4807 */
[----:B------:R-:W-:-:S07]  /*0680*/  LOP3.LUT R9, R7, R9, RZ, 0xfc, !PT ;  /* 0x0000000907097212 */ /* 0x000fce00078efcff */
[----:B------:R-:W-:Y:S05]  /*0690*/  @!P0 BRA `(.L_x_4) ;  /* 0x00000000007c8947 */ /* 0x000fea0003800000 */
[----:B------:R-:W-:Y:S01]  /*06a0*/  IMAD.MOV R3, RZ, RZ, -R16 ;  /* 0x000000ffff037224 */ /* 0x000fe200078e0a10 */
[----:B------:R-:W-:Y:S01]  /*06b0*/  DMUL.RP R8, R14, R8 ;  /* 0x000000080e087228 */ /* 0x000fe20000008000 */
[----:B------:R-:W-:-:S06]  /*06c0*/  IMAD.MOV.U32 R2, RZ, RZ, RZ ;  /* 0x000000ffff027224 */ /* 0x000fcc00078e00ff */
[----:B------:R-:W-:-:S03]  /*06d0*/  DFMA R2, R12, -R2, R14 ;  /* 0x800000020c02722b */ /* 0x000fc6000000000e */
[----:B------:R-:W-:-:S03]  /*06e0*/  LOP3.LUT R7, R9, R7, RZ, 0x3c, !PT ;  /* 0x0000000709077212 */ /* 0x000fc600078e3cff */
[----:B------:R-:W-:-:S04]  /*06f0*/  IADD3 R2, PT, PT, -R16, -0x43300000, RZ ;  /* 0xbcd0000010027810 */ /* 0x000fc80007ffe1ff */
[----:B------:R-:W-:-:S04]  /*0700*/  FSETP.NEU.AND P0, PT, |R3|, R2, PT ;  /* 0x000000020300720b */ /* 0x000fc80003f0d200 */
[----:B------:R-:W-:Y:S02]  /*0710*/  FSEL R12, R8, R12, !P0 ;  /* 0x0000000c080c7208 */ /* 0x000fe40004000000 */
[----:B------:R-:W-:Y:S01]  /*0720*/  FSEL R13, R7, R13, !P0 ;  /* 0x0000000d070d7208 */ /* 0x000fe20004000000 */
[----:B------:R-:W-:Y:S06]  /*0730*/  BRA `(.L_x_4) ;  /* 0x0000000000547947 */ /* 0x000fec0003800000 */
.L_x_3:
[----:B------:R-:W-:-:S14]  /*0740*/  DSETP.NAN.AND P0, PT, R8, R8, PT ;  /* 0x000000080800722a */ /* 0x000fdc0003f08000 */
[----:B------:R-:W-:Y:S05]  /*0750*/  @P0 BRA `(.L_x_5) ;  /* 0x0000000000440947 */ /* 0x000fea0003800000 */
[----:B------:R-:W-:-:S14]  /*0760*/  DSETP.NAN.AND P0, PT, R6, R6, PT ;  /* 0x000000060600722a */ /* 0x000fdc0003f08000 */
[----:B------:R-:W-:Y:S05]  /*0770*/  @P0 BRA `(.L_x_6) ;  /* 0x0000000000300947 */ /* 0x000fea0003800000 */
[----:B------:R-:W-:Y:S01]  /*0780*/  ISETP.NE.AND P0, PT, R21, R20, PT ;  /* 0x000000141500720c */ /* 0x000fe20003f05270 */
[----:B------:R-:W-:Y:S02]  /*0790*/  IMAD.MOV.U32 R12, RZ, RZ, 0x0 ;  /* 0x00000000ff0c7424 */ /* 0x000fe400078e00ff */
[----:B------:R-:W-:-:S10]  /*07a0*/  IMAD.MOV.U32 R13, RZ, RZ, -0x80000 ;  /* 0xfff80000ff0d7424 */ /* 0x000fd400078e00ff */
[----:B------:R-:W-:Y:S05]  /*07b0*/  @!P0 BRA `(.L_x_4) ;  /* 0x0000000000348947 */ /* 0x000fea0003800000 */
[----:B------:R-:W-:Y:S02]  /*07c0*/  ISETP.NE.AND P0, PT, R21, 0x7ff00000, PT ;  /* 0x7ff000001500780c */ /* 0x000fe40003f05270 */
[----:B------:R-:W-:Y:S02]  /*07d0*/  LOP3.LUT R13, R9, 0x80000000, R7, 0x48, !PT ;  /* 0x80000000090d7812 */ /* 0x000fe400078e4807 */
[----:B------:R-:W-:-:S13]  /*07e0*/  ISETP.EQ.OR P0, PT, R20, RZ, !P0 ;  /* 0x000000ff1400720c */ /* 0x000fda0004702670 */
[----:B------:R-:W-:Y:S01]  /*07f0*/  @P0 LOP3.LUT R2, R13, 0x7ff00000, RZ, 0xfc, !PT ;  /* 0x7ff000000d020812 */ /* 0x000fe200078efcff */
[----:B------:R-:W-:Y:S02]  /*0800*/  @!P0 IMAD.MOV.U32 R12, RZ, RZ, RZ ;  /* 0x000000ffff0c8224 */ /* 0x000fe400078e00ff */
[----:B------:R-:W-:Y:S02]  /*0810*/  @P0 IMAD.MOV.U32 R12, RZ, RZ, RZ ;  /* 0x000000ffff0c0224 */ /* 0x000fe400078e00ff */
[----:B------:R-:W-:Y:S01]  /*0820*/  @P0 IMAD.MOV.U32 R13, RZ, RZ, R2 ;  /* 0x000000ffff0d0224 */ /* 0x000fe200078e0002 */
[----:B------:R-:W-:Y:S06]  /*0830*/  BRA `(.L_x_4) ;  /* 0x0000000000147947 */ /* 0x000fec0003800000 */
.L_x_6:
[----:B------:R-:W-:Y:S01]  /*0840*/  LOP3.LUT R13, R7, 0x80000, RZ, 0xfc, !PT ;  /* 0x00080000070d7812 */ /* 0x000fe200078efcff */
[----:B------:R-:W-:Y:S01]  /*0850*/  IMAD.MOV.U32 R12, RZ, RZ, R6 ;  /* 0x000000ffff0c7224 */ /* 0x000fe200078e0006 */
[----:B------:R-:W-:Y:S06]  /*0860*/  BRA `(.L_x_4) ;  /* 0x0000000000087947 */ /* 0x000fec0003800000 */
.L_x_5:
[----:B------:R-:W-:Y:S01]  /*0870*/  LOP3.LUT R13, R9, 0x80000, RZ, 0xfc, !PT ;  /* 0x00080000090d7812 */ /* 0x000fe200078efcff */
[----:B------:R-:W-:-:S07]  /*0880*/  IMAD.MOV.U32 R12, RZ, RZ, R8 ;  /* 0x000000ffff0c7224 */ /* 0x000fce00078e0008 */
.L_x_4:
[----:B------:R-:W-:Y:S05]  /*0890*/  BSYNC.RECONVERGENT B1 ;  /* 0x0000000000017941 */ /* 0x000fea0003800200 */
.L_x_2:
[----:B------:R-:W-:Y:S02]  /*08a0*/  IMAD.MOV.U32 R2, RZ, RZ, R0 ;  /* 0x000000ffff027224 */ /* 0x000fe400078e0000 */
[----:B------:R-:W-:-:S04]  /*08b0*/  IMAD.MOV.U32 R3, RZ, RZ, 0x0 ;  /* 0x00000000ff037424 */ /* 0x000fc800078e00ff */
[----:B------:R-:W-:Y:S05]  /*08c0*/  RET.REL.NODEC R2 `(_Z15division_kernelPdiiii) ;  /* 0xfffffff402cc7950 */ /* 0x000fea0003c3ffff */
.L_x_7:
[----:B------:R-:W-:-:S00]  /*08d0*/  BRA `(.L_x_7) ;  /* 0xfffffffc00fc7947 */ /* 0x000fc0000383ffff */
[----:B------:R-:W-:-:S00]  /*08e0*/  NOP ;  /* 0x0000000000007918 */ /* 0x000fc00000000000 */
        /* <DEDUP_REMOVED lines=9> */
.L_x_78:


//--------------------- .text._Z22differentiation_kernelPdPKddddS1_S1_S1_iiiidddddi --------------------------
	.section	.text._Z22differentiation_kernelPdPKddddS1_S1_S1_iiiidddddi,"ax",@progbits
	.align	128
        .global         _Z22differentiation_kernelPdPKddddS1_S1_S1_iiiidddddi
        .type           _Z22differentiation_kernelPdPKddddS1_S1_S1_iiiidddddi,@function
        .size           _Z22differentiation_kernelPdPKddddS1_S1_S1_iiiidddddi,(.L_x_80 - _Z22differentiation_kernelPdPKddddS1_S1_S1_iiiidddddi)
        .other          _Z22differentiation_kernelPdPKddddS1_S1_S1_iiiidddddi,@"STO_CUDA_ENTRY STV_DEFAULT"
_Z22differentiation_kernelPdPKddddS1_S1_S1_iiiidddddi:
.text._Z22differentiation_kernelPdPKddddS1_S1_S1_iiiidddddi:
[----:B------:R-:W0:Y:S01]  /*0000*/  LDC R1, c[0x0][0x37c] ;  /* 0x0000df00ff017b82 */ /* 0x000e220000000800 */
[----:B------:R-:W1:Y:S07]  /*0010*/  S2R R3, SR_TID.Y ;  /* 0x0000000000037919 */ /* 0x000e6e0000002200 */
[----:B------:R-:W2:Y:S01]  /*0020*/  LDC R5, c[0x0][0x360] ;  /* 0x0000d800ff057b82 */ /* 0x000ea20000000800 */
[----:B------:R-:W3:Y:S01]  /*0030*/  LDCU.64 UR6, c[0x0][0x3c0] ;  /* 0x00007800ff0677ac */ /* 0x000ee20008000a00 */
[----:B0-----:R-:W-:Y:S01]  /*0040*/  VIADD R1, R1, 0xffffffd8 ;  /* 0xffffffd801017836 */ /* 0x001fe20000000000 */
[----:B------:R-:W2:Y:S05]  /*0050*/  S2R R0, SR_TID.X ;  /* 0x0000000000007919 */ /* 0x000eaa0000002100 */
[----:B------:R-:W1:Y:S08]  /*0060*/  S2UR UR5, SR_CTAID.Y ;  /* 0x00000000000579c3 */ /* 0x000e700000002600 */
[----:B------:R-:W1:Y:S08]  /*0070*/  LDC R26, c[0x0][0x364] ;  /* 0x0000d900ff1a7b82 */ /* 0x000e700000000800 */
[----:B------:R-:W2:Y:S01]  /*0080*/  S2UR UR4, SR_CTAID.X ;  /* 0x00000000000479c3 */ /* 0x000ea20000002500 */
[----:B-1----:R-:W-:-:S05]  /*0090*/  IMAD R26, R26, UR5, R3 ;  /* 0x000000051a1a7c24 */ /* 0x002fca000f8e0203 */
[----:B---3--:R-:W-:Y:S01]  /*00a0*/  ISETP.GE.AND P0, PT, R26, UR6, PT ;  /* 0x000000061a007c0c */ /* 0x008fe2000bf06270 */
[----:B--2---:R-:W-:-:S05]  /*00b0*/  IMAD R5, R5, UR4, R0 ;  /* 0x0000000405057c24 */ /* 0x004fca000f8e0200 */
[----:B------:R-:W-:-:S13]  /*00c0*/  ISETP.GE.OR P0, PT, R5, UR7, P0 ;  /* 0x0000000705007c0c */ /* 0x000fda0008706670 */
[----:B------:R-:W-:Y:S05]  /*00d0*/  @P0 EXIT ;  /* 0x000000000000094d */ /* 0x000fea0003800000 */
[----:B------:R-:W0:Y:S01]  /*00e0*/  LDC R7, c[0x0][0x3f8] ;  /* 0x0000fe00ff077b82 */ /* 0x000e220000000800 */
[----:B------:R-:W1:Y:S01]  /*00f0*/  LDCU.64 UR4, c[0x0][0x358] ;  /* 0x00006b00ff0477ac */ /* 0x000e620008000a00 */
[----:B------:R-:W2:Y:S06]  /*0100*/  LDCU.64 UR8, c[0x0][0x390] ;  /* 0x00007200ff0877ac */ /* 0x000eac0008000a00 */
[----:B------:R-:W0:Y:S08]  /*0110*/  LDC.64 R10, c[0x0][0x3b8] ;  /* 0x0000ee00ff0a7b82 */ /* 0x000e300000000a00 */
[----:B------:R-:W3:Y:S08]  /*0120*/  LDC.64 R8, c[0x0][0x3a8] ;  /* 0x0000ea00ff087b82 */ /* 0x000ef00000000a00 */
[----:B------:R-:W4:Y:S01]  /*0130*/  LDC.64 R12, c[0x0][0x3a0] ;  /* 0x0000e800ff0c7b82 */ /* 0x000f220000000a00 */
[----:B0-----:R-:W-:-:S07]  /*0140*/  IMAD.WIDE R10, R7, 0x8, R10 ;  /* 0x00000008070a7825 */ /* 0x001fce00078e020a */
[----:B------:R-:W0:Y:S01]  /*0150*/  LDC.64 R16, c[0x0][0x3e0] ;  /* 0x0000f800ff107b82 */ /* 0x000e220000000a00 */
[----:B-1----:R-:W4:Y:S01]  /*0160*/  LDG.E.64.CONSTANT R2, desc[UR4][R10.64] ;  /* 0x000000040a027981 */ /* 0x002f22000c1e9b00 */
[----:B---3--:R-:W-:-:S06]  /*0170*/  IMAD.WIDE.U32 R8, R26, 0x8, R8 ;  /* 0x000000081a087825 */ /* 0x008fcc00078e0008 */
[----:B------:R-:W0:Y:S01]  /*0180*/  LDG.E.64.CONSTANT R8, desc[UR4][R8.64] ;  /* 0x0000000408087981 */ /* 0x000e22000c1e9b00 */
[----:B------:R-:W-:Y:S01]  /*0190*/  BSSY.RECONVERGENT B0, `(.L_x_8) ;  /* 0x0000019000007945 */ /* 0x000fe20003800200 */
[----:B----4-:R-:W-:Y:S01]  /*01a0*/  DADD R2, -R2, R12 ;  /* 0x0000000002027229 */ /* 0x010fe2000000010c */
[----:B------:R-:W-:-:S05]  /*01b0*/  IMAD.MOV.U32 R12, RZ, RZ, 0x1 ;  /* 0x00000001ff0c7424 */ /* 0x000fca00078e00ff */
[----:B------:R-:W1:Y:S01]  /*01c0*/  MUFU.RCP64H R13, R3 ;  /* 0x00000003000d7308 */ /* 0x000e620000001800 */
[----:B0-----:R-:W-:Y:S02]  /*01d0*/  DFMA R10, R16, 0.5, R8 ;  /* 0x3fe00000100a782b */ /* 0x001fe40000000008 */
[----:B-1----:R-:W-:-:S08]  /*01e0*/  DFMA R14, -R2, R12, 1 ;  /* 0x3ff00000020e742b */ /* 0x002fd0000000010c */
[----:B------:R-:W-:-:S08]  /*01f0*/  DFMA R14, R14, R14, R14 ;  /* 0x0000000e0e0e722b */ /* 0x000fd0000000000e */
[----:B------:R-:W-:Y:S02]  /*0200*/  DFMA R12, R12, R14, R12 ;  /* 0x0000000e0c0c722b */ /* 0x000fe4000000000c */
[----:B--2---:R-:W-:-:S06]  /*0210*/  DADD R14, R10, -UR8 ;  /* 0x800000080a0e7e29 */ /* 0x004fcc0008000000 */
[----:B------:R-:W-:-:S04]  /*0220*/  DFMA R8, -R2, R12, 1 ;  /* 0x3ff000000208742b */ /* 0x000fc8000000010c */
[----:B------:R-:W-:-:S04]  /*0230*/  FSETP.GEU.AND P1, PT, |R15|, 6.5827683646048100446e-37, PT ;  /* 0x036000000f00780b */ /* 0x000fc80003f2e200 */
[----:B------:R-:W-:-:S08]  /*0240*/  DFMA R8, R12, R8, R12 ;  /* 0x000000080c08722b */ /* 0x000fd0000000000c */
[----:B------:R-:W-:-:S08]  /*0250*/  DMUL R20, R14, R8 ;  /* 0x000000080e147228 */ /* 0x000fd00000000000 */
[----:B------:R-:W-:-:S08]  /*0260*/  DFMA R10, -R2, R20, R14 ;  /* 0x00000014020a722b */ /* 0x000fd0000000010e */
[----:B------:R-:W-:-:S10]  /*0270*/  DFMA R20, R8, R10, R20 ;  /* 0x0000000a0814722b */ /* 0x000fd40000000014 */
[----:B------:R-:W-:-:S05]  /*0280*/  FFMA R0, RZ, R3, R21 ;  /* 0x00000003ff007223 */ /* 0x000fca0000000015 */
[----:B------:R-:W-:Y:S01]  /*0290*/  FSETP.GT.AND P0, PT, |R0|, 1.469367938527859385e-39, PT ;  /* 0x001000000000780b */ /* 0x000fe20003f04200 */
[----:B------:R-:W-:-:S12]  /*02a0*/  IMAD R0, R7, UR6, R26 ;  /* 0x0000000607007c24 */ /* 0x000fd8000f8e021a */
[----:B------:R-:W-:Y:S05]  /*02b0*/  @P0 BRA P1, `(.L_x_9) ;  /* 0x0000000000180947 */ /* 0x000fea0000800000 */
[----:B------:R-:W-:Y:S01]  /*02c0*/  IMAD.MOV.U32 R8, RZ, RZ, R2 ;  /* 0x000000ffff087224 */ /* 0x000fe200078e0002 */
[----:B------:R-:W-:Y:S01]  /*02d0*/  MOV R4, 0x300 ;  /* 0x0000030000047802 */ /* 0x000fe20000000f00 */
[----:B------:R-:W-:-:S07]  /*02e0*/  IMAD.MOV.U32 R9, RZ, RZ, R3 ;  /* 0x000000ffff097224 */ /* 0x000fce00078e0003 */
[----:B------:R-:W-:Y:S05]  /*02f0*/  CALL.REL.NOINC `($__internal_1_$__cuda_sm20_div_rn_f64_full) ;  /* 0x0000001400cc7944 */ /* 0x000fea0003c00000 */
[----:B------:R-:W-:Y:S02]  /*0300*/  IMAD.MOV.U32 R20, RZ, RZ, R10 ;  /* 0x000000ffff147224 */ /* 0x000fe400078e000a */
[----:B------:R-:W-:-:S07]  /*0310*/  IMAD.MOV.U32 R21, RZ, RZ, R11 ;  /* 0x000000ffff157224 */ /* 0x000fce00078e000b */
.L_x_9:
[----:B------:R-:W-:Y:S05]  /*0320*/  BSYNC.RECONVERGENT B0 ;  /* 0x0000000000007941 */ /* 0x000fea0003800200 */
.L_x_8:
[----:B------:R-:W0:Y:S02]  /*0330*/  LDC.64 R6, c[0x0][0x3b0] ;  /* 0x0000ec00ff067b82 */ /* 0x000e240000000a00 */
[----:B0-----:R-:W-:-:S06]  /*0340*/  IMAD.WIDE R6, R5, 0x8, R6 ;  /* 0x0000000805067825 */ /* 0x001fcc00078e0206 */
[----:B------:R-:W5:Y:S01]  /*0350*/  LDG.E.64.CONSTANT R6, desc[UR4][R6.64] ;  /* 0x0000000406067981 */ /* 0x000f62000c1e9b00 */
[----:B------:R-:W-:Y:S01]  /*0360*/  DSETP.GT.AND P0, PT, |R20|, 1, PT ;  /* 0x3ff000001400742a */ /* 0x000fe20003f04200 */
[----:B------:R-:W-:Y:S01]  /*0370*/  BSSY.RECONVERGENT B0, `(.L_x_10) ;  /* 0x000000d000007945 */ /* 0x000fe20003800200 */
[----:B------:R-:W-:-:S10]  /*0380*/  DADD R8, -RZ, |R20| ;  /* 0x00000000ff087229 */ /* 0x000fd40000000514 */
[----:B------:R-:W-:Y:S02]  /*0390*/  IMAD.MOV.U32 R10, RZ, RZ, R8 ;  /* 0x000000ffff0a7224 */ /* 0x000fe400078e0008 */
[----:B------:R-:W-:Y:S01]  /*03a0*/  IMAD.MOV.U32 R11, RZ, RZ, R9 ;  /* 0x000000ffff0b7224 */ /* 0x000fe200078e0009 */
[----:B------:R-:W-:Y:S06]  /*03b0*/  @!P0 BRA `(.L_x_11) ;  /* 0x0000000000208947 */ /* 0x000fec0003800000 */
[----:B------:R-:W0:Y:S01]  /*03c0*/  MUFU.RCP64H R9, R9 ;  /* 0x0000000900097308 */ /* 0x000e220000001800 */
[----:B------:R-:W-:Y:S01]  /*03d0*/  IMAD.MOV.U32 R8, RZ, RZ, RZ ;  /* 0x000000ffff087224 */ /* 0x000fe200078e00ff */
[----:B------:R-:W-:-:S05]  /*03e0*/  DSETP.NEU.AND P1, PT, |R20|, +INF , PT ;  /* 0x7ff000001400742a */ /* 0x000fca0003f2d200 */
[----:B0-----:R-:W-:-:S08]  /*03f0*/  DFMA R10, R8, -|R20|, 1 ;  /* 0x3ff00000080a742b */ /* 0x001fd00000000c14 */
[----:B------:R-:W-:-:S08]  /*0400*/  DFMA R10, R10, R10, R10 ;  /* 0x0000000a0a0a722b */ /* 0x000fd0000000000a */
[----:B------:R-:W-:-:S10]  /*0410*/  DFMA R10, R8, R10, R8 ;  /* 0x0000000a080a722b */ /* 0x000fd40000000008 */
[----:B------:R-:W-:Y:S02]  /*0420*/  FSEL R10, R10, RZ, P1 ;  /* 0x000000ff0a0a7208 */ /* 0x000fe40000800000 */
[----:B------:R-:W-:-:S07]  /*0430*/  FSEL R11, R11, RZ, P1 ;  /* 0x000000ff0b0b7208 */ /* 0x000fce0000800000 */
.L_x_11:
[----:B------:R-:W-:Y:S05]  /*0440*/  BSYNC.RECONVERGENT B0 ;  /* 0x0000000000007941 */ /* 0x000fea0003800200 */
.L_x_10:
[----:B------:R-:W-:Y:S01]  /*0450*/  DMUL R8, R10, R10 ;  /* 0x0000000a0a087228 */ /* 0x000fe20000000000 */
[----:B------:R-:W-:Y:S01]  /*0460*/  IMAD.MOV.U32 R12, RZ, RZ, -0x2449a4b7 ;  /* 0xdbb65b49ff0c7424 */ /* 0x000fe200078e00ff */
[----:B------:R-:W-:Y:S01]  /*0470*/  UMOV UR6, 0x2a25ff7e ;  /* 0x2a25ff7e00067882 */ /* 0x000fe20000000000 */
[----:B------:R-:W-:Y:S01]  /*0480*/  IMAD.MOV.U32 R13, RZ, RZ, 0x3f2d3b63 ;  /* 0x3f2d3b63ff0d7424 */ /* 0x000fe200078e00ff */
[----:B------:R-:W-:Y:S01]  /*0490*/  UMOV UR7, 0x3ef53e1d ;  /* 0x3ef53e1d00077882 */ /* 0x000fe20000000000 */
[----:B------:R-:W0:Y:S01]  /*04a0*/  LDCU.64 UR8, c[0x0][0x398] ;  /* 0x00007300ff0877ac */ /* 0x000e220008000a00 */
[----:B------:R-:W-:Y:S03]  /*04b0*/  BSSY.RECONVERGENT B0, `(.L_x_12) ;  /* 0x0000057000007945 */ /* 0x000fe60003800200 */
[----:B------:R-:W-:Y:S01]  /*04c0*/  DFMA R12, R8, -UR6, R12 ;  /* 0x80000006080c7c2b */ /* 0x000fe2000800000c */
[----:B------:R-:W-:Y:S01]  /*04d0*/  UMOV UR6, 0x8dde082e ;  /* 0x8dde082e00067882 */ /* 0x000fe20000000000 */
[----:B------:R-:W-:-:S06]  /*04e0*/  UMOV UR7, 0x3f531278 ;  /* 0x3f53127800077882 */ /* 0x000fcc0000000000 */
[----:B------:R-:W-:Y:S01]  /*04f0*/  DFMA R12, R8, R12, -UR6 ;  /* 0x80000006080c7e2b */ /* 0x000fe2000800000c */
[----:B------:R-:W-:Y:S01]  /*0500*/  UMOV UR6, 0xc8249315 ;  /* 0xc824931500067882 */ /* 0x000fe20000000000 */
[----:B------:R-:W-:-:S06]  /*0510*/  UMOV UR7, 0x3f6f9690 ;  /* 0x3f6f969000077882 */ /* 0x000fcc0000000000 */
[----:B------:R-:W-:Y:S01]  /*0520*/  DFMA R12, R8, R12, UR6 ;  /* 0x00000006080c7e2b */ /* 0x000fe2000800000c */
        /* <DEDUP_REMOVED lines=25> */
[----:B------:R-:W1:Y:S01]  /*06c0*/  MUFU.RCP64H R13, R3 ;  /* 0x00000003000d7308 */ /* 0x000e620000001800 */
[----:B------:R-:W-:Y:S01]  /*06d0*/  UMOV UR7, 0x3fb11089 ;  /* 0x3fb1108900077882 */ /* 0x000fe20000000000 */
[----:B------:R-:W-:-:S04]  /*06e0*/  IMAD.MOV.U32 R12, RZ, RZ, 0x1 ;  /* 0x00000001ff0c7424 */ /* 0x000fc800078e00ff */
[----:B------:R-:W-:Y:S01]  /*06f0*/  DFMA R14, R8, R14, -UR6 ;  /* 0x80000006080e7e2b */ /* 0x000fe2000800000e */
[----:B------:R-:W-:Y:S01]  /*0700*/  UMOV UR6, 0x2db51738 ;  /* 0x2db5173800067882 */ /* 0x000fe20000000000 */
[----:B------:R-:W-:-:S06]  /*0710*/  UMOV UR7, 0x3fb3b12b ;  /* 0x3fb3b12b00077882 */ /* 0x000fcc0000000000 */
[----:B------:R-:W-:Y:S01]  /*0720*/  DFMA R16, R8, R14, UR6 ;  /* 0x0000000608107e2b */ /* 0x000fe2000800000e */
[----:B------:R-:W-:Y:S01]  /*0730*/  UMOV UR6, 0x22f8dc5c ;  /* 0x22f8dc5c00067882 */ /* 0x000fe20000000000 */
[----:B------:R-:W2:Y:S01]  /*0740*/  LDC.64 R14, c[0x0][0x3e8] ;  /* 0x0000fa00ff0e7b82 */ /* 0x000ea20000000a00 */
[----:B-1----:R-:W-:Y:S01]  /*0750*/  DFMA R18, -R2, R12, 1 ;  /* 0x3ff000000212742b */ /* 0x002fe2000000010c */
[----:B------:R-:W-:-:S04]  /*0760*/  UMOV UR7, 0x3fb745d0 ;  /* 0x3fb745d000077882 */ /* 0x000fc80000000000 */
[----:B------:R-:W-:Y:S01]  /*0770*/  DFMA R16, R8, R16, -UR6 ;  /* 0x8000000608107e2b */ /* 0x000fe20008000010 */
[----:B------:R-:W-:Y:S01]  /*0780*/  UMOV UR6, 0x9dfe927 ;  /* 0x09dfe92700067882 */ /* 0x000fe20000000000 */
[----:B------:R-:W-:Y:S01]  /*0790*/  UMOV UR7, 0x3fbc71c7 ;  /* 0x3fbc71c700077882 */ /* 0x000fe20000000000 */
[----:B------:R-:W-:-:S05]  /*07a0*/  DFMA R22, R18, R18, R18 ;  /* 0x000000121216722b */ /* 0x000fca0000000012 */
[----:B------:R-:W-:Y:S01]  /*07b0*/  DFMA R18, R8, R16, UR6 ;  /* 0x0000000608127e2b */ /* 0x000fe20008000010 */
[----:B------:R-:W-:Y:S01]  /*07c0*/  UMOV UR6, 0x91fa1744 ;  /* 0x91fa174400067882 */ /* 0x000fe20000000000 */
[----:B------:R-:W-:Y:S01]  /*07d0*/  UMOV UR7, 0x3fc24924 ;  /* 0x3fc2492400077882 */ /* 0x000fe20000000000 */
[----:B------:R-:W-:-:S05]  /*07e0*/  DFMA R16, R12, R22, R12 ;  /* 0x000000160c10722b */ /* 0x000fca000000000c */
[----:B------:R-:W-:Y:S01]  /*07f0*/  DFMA R18, R8, R18, -UR6 ;  /* 0x8000000608127e2b */ /* 0x000fe20008000012 */
[----:B------:R-:W-:Y:S01]  /*0800*/  UMOV UR6, 0x999840d2 ;  /* 0x999840d200067882 */ /* 0x000fe20000000000 */
[----:B--2--5:R-:W-:Y:S01]  /*0810*/  DFMA R6, R14, 0.5, R6 ;  /* 0x3fe000000e06782b */ /* 0x024fe20000000006 */
[----:B------:R-:W-:Y:S01]  /*0820*/  UMOV UR7, 0x3fc99999 ;  /* 0x3fc9999900077882 */ /* 0x000fe20000000000 */
[----:B------:R-:W-:-:S04]  /*0830*/  DFMA R14, -R2, R16, 1 ;  /* 0x3ff00000020e742b */ /* 0x000fc80000000110 */
[----:B------:R-:W-:Y:S01]  /*0840*/  DFMA R18, R8, R18, UR6 ;  /* 0x0000000608127e2b */ /* 0x000fe20008000012 */
[----:B------:R-:W-:Y:S01]  /*0850*/  UMOV UR6, 0x5555544c ;  /* 0x5555544c00067882 */ /* 0x000fe20000000000 */
[----:B0-----:R-:W-:Y:S01]  /*0860*/  DADD R12, R6, -UR8 ;  /* 0x80000008060c7e29 */ /* 0x001fe20008000000 */
[----:B------:R-:W-:Y:S01]  /*0870*/  UMOV UR7, 0x3fd55555 ;  /* 0x3fd5555500077882 */ /* 0x000fe20000000000 */
[----:B------:R-:W-:-:S04]  /*0880*/  DFMA R16, R16, R14, R16 ;  /* 0x0000000e1010722b */ /* 0x000fc80000000010 */
[----:B------:R-:W-:Y:S01]  /*0890*/  DFMA R18, R8, R18, -UR6 ;  /* 0x8000000608127e2b */ /* 0x000fe20008000012 */
[----:B------:R-:W-:Y:S01]  /*08a0*/  UMOV UR6, 0x54442d18 ;  /* 0x54442d1800067882 */ /* 0x000fe20000000000 */
[----:B------:R-:W-:Y:S02]  /*08b0*/  UMOV UR7, 0x3ff921fb ;  /* 0x3ff921fb00077882 */ /* 0x000fe40000000000 */
[----:B------:R-:W-:Y:S01]  /*08c0*/  DMUL R6, R16, R12 ;  /* 0x0000000c10067228 */ /* 0x000fe20000000000 */
[----:B------:R-:W-:-:S03]  /*08d0*/  FSETP.GEU.AND P2, PT, |R13|, 6.5827683646048100446e-37, PT ;  /* 0x036000000d00780b */ /* 0x000fc60003f4e200 */
[----:B------:R-:W-:-:S04]  /*08e0*/  DMUL R18, R8, R18 ;  /* 0x0000001208127228 */ /* 0x000fc80000000000 */
[----:B------:R-:W-:-:S04]  /*08f0*/  DFMA R8, -R2, R6, R12 ;  /* 0x000000060208722b */ /* 0x000fc8000000010c */
[----:B------:R-:W-:-:S04]  /*0900*/  DFMA R18, R18, R10, R10 ;  /* 0x0000000a1212722b */ /* 0x000fc8000000000a */
[----:B------:R-:W-:-:S04]  /*0910*/  DFMA R8, R16, R8, R6 ;  /* 0x000000081008722b */ /* 0x000fc80000000006 */
[----:B------:R-:W-:-:S06]  /*0920*/  DADD R6, -R18, UR6 ;  /* 0x0000000612067e29 */ /* 0x000fcc0008000100 */
[----:B------:R-:W-:-:S04]  /*0930*/  FFMA R4, RZ, R3, R9 ;  /* 0x00000003ff047223 */ /* 0x000fc80000000009 */
[----:B------:R-:W-:Y:S02]  /*0940*/  FSEL R6, R6, R18, P0 ;  /* 0x0000001206067208 */ /* 0x000fe40000000000 */
[----:B------:R-:W-:Y:S02]  /*0950*/  FSETP.GT.AND P1, PT, |R4|, 1.469367938527859385e-39, PT ;  /* 0x001000000400780b */ /* 0x000fe40003f24200 */
[----:B------:R-:W-:Y:S01]  /*0960*/  FSEL R7, R7, R19, P0 ;  /* 0x0000001307077208 */ /* 0x000fe20000000000 */
[----:B------:R-:W-:-:S03]  /*0970*/  IMAD.MOV.U32 R20, RZ, RZ, R6 ;  /* 0x000000ffff147224 */ /* 0x000fc600078e0006 */
[----:B------:R-:W-:-:S07]  /*0980*/  LOP3.LUT R21, R7, 0x80000000, R21, 0xb8, !PT ;  /* 0x8000000007157812 */ /* 0x000fce00078eb815 */
[----:B------:R-:W-:Y:S05]  /*0990*/  @P1 BRA P2, `(.L_x_13) ;  /* 0x0000000000201947 */ /* 0x000fea0001000000 */
[----:B------:R-:W-:Y:S01]  /*09a0*/  IMAD.MOV.U32 R14, RZ, RZ, R12 ;  /* 0x000000ffff0e7224 */ /* 0x000fe200078e000c */
[----:B------:R-:W-:Y:S01]  /*09b0*/  MOV R4, 0xa00 ;  /* 0x00000a0000047802 */ /* 0x000fe20000000f00 */
[----:B------:R-:W-:Y:S02]  /*09c0*/  IMAD.MOV.U32 R15, RZ, RZ, R13 ;  /* 0x000000ffff0f7224 */ /* 0x000fe400078e000d */
[----:B------:R-:W-:Y:S02]  /*09d0*/  IMAD.MOV.U32 R8, RZ, RZ, R2 ;  /* 0x000000ffff087224 */ /* 0x000fe400078e0002 */
[----:B------:R-:W-:-:S07]  /*09e0*/  IMAD.MOV.U32 R9, RZ, RZ, R3 ;  /* 0x000000ffff097224 */ /* 0x000fce00078e0003 */
[----:B------:R-:W-:Y:S05]  /*09f0*/  CALL.REL.NOINC `($__internal_1_$__cuda_sm20_div_rn_f64_full) ;  /* 0x00000010000c7944 */ /* 0x000fea0003c00000 */
[----:B------:R-:W-:Y:S02]  /*0a00*/  IMAD.MOV.U32 R8, RZ, RZ, R10 ;  /* 0x000000ffff087224 */ /* 0x000fe400078e000a */
[----:B------:R-:W-:-:S07]  /*0a10*/  IMAD.MOV.U32 R9, RZ, RZ, R11 ;  /* 0x000000ffff097224 */ /* 0x000fce00078e000b */
.L_x_13:
[----:B------:R-:W-:Y:S05]  /*0a20*/  BSYNC.RECONVERGENT B0 ;  /* 0x0000000000007941 */ /* 0x000fea0003800200 */
.L_x_12:
[----:B------:R-:W0:Y:S08]  /*0a30*/  LDC R23, c[0x0][0x3cc] ;  /* 0x0000f300ff177b82 */ /* 0x000e300000000800 */
[----:B------:R-:W1:Y:S01]  /*0a40*/  LDC.64 R18, c[0x0][0x388] ;  /* 0x0000e200ff127b82 */ /* 0x000e620000000a00 */
[----:B0-----:R-:W-:-:S04]  /*0a50*/  IMAD R3, R26, R23, R5 ;  /* 0x000000171a037224 */ /* 0x001fc800078e0205 */
[----:B-1----:R-:W-:-:S05]  /*0a60*/  IMAD.WIDE R18, R3, 0x8, R18 ;  /* 0x0000000803127825 */ /* 0x002fca00078e0212 */
[----:B------:R0:W5:Y:S01]  /*0a70*/  LDG.E.64.CONSTANT R2, desc[UR4][R18.64] ;  /* 0x0000000412027981 */ /* 0x000162000c1e9b00 */
[----:B------:R-:W-:-:S03]  /*0a80*/  IMAD.WIDE R22, R23, 0x8, R18 ;  /* 0x0000000817167825 */ /* 0x000fc600078e0212 */
[----:B------:R0:W5:Y:S04]  /*0a90*/  LDG.E.64.CONSTANT R12, desc[UR4][R18.64+0x8] ;  /* 0x00000804120c7981 */ /* 0x000168000c1e9b00 */
[----:B------:R0:W5:Y:S04]  /*0aa0*/  LDG.E.64.CONSTANT R10, desc[UR4][R22.64] ;  /* 0x00000004160a7981 */ /* 0x000168000c1e9b00 */
[----:B------:R0:W5:Y:S01]  /*0ab0*/  LDG.E.64.CONSTANT R14, desc[UR4][R22.64+0x8] ;  /* 0x00000804160e7981 */ /* 0x000162000c1e9b00 */
[----:B------:R-:W-:Y:S02]  /*0ac0*/  DSETP.GT.AND P1, PT, |R8|, 1, PT ;  /* 0x3ff000000800742a */ /* 0x000fe40003f24200 */
[----:B------:R-:W-:Y:S01]  /*0ad0*/  DADD R24, -RZ, |R8| ;  /* 0x00000000ff187229 */ /* 0x000fe20000000508 */
[----:B------:R-:W-:Y:S09]  /*0ae0*/  BSSY.RECONVERGENT B0, `(.L_x_14) ;  /* 0x000000c000007945 */ /* 0x000ff20003800200 */
[----:B------:R-:W-:-:S02]  /*0af0*/  IMAD.MOV.U32 R16, RZ, RZ, R24 ;  /* 0x000000ffff107224 */ /* 0x000fc400078e0018 */
[----:B------:R-:W-:Y:S01]  /*0b00*/  IMAD.MOV.U32 R17, RZ, RZ, R25 ;  /* 0x000000ffff117224 */ /* 0x000fe200078e0019 */
[----:B0-----:R-:W-:Y:S06]  /*0b10*/  @!P1 BRA `(.L_x_15) ;  /* 0x0000000000209947 */ /* 0x001fec0003800000 */
        /* <DEDUP_REMOVED lines=8> */
.L_x_15:
[----:B------:R-:W-:Y:S05]  /*0ba0*/  BSYNC.RECONVERGENT B0 ;  /* 0x0000000000007941 */ /* 0x000fea0003800200 */
.L_x_14:
[----:B------:R-:W-:Y:S01]  /*0bb0*/  DMUL R18, R16, R16 ;  /* 0x0000001010127228 */ /* 0x000fe20000000000 */
[----:B------:R-:W-:Y:S01]  /*0bc0*/  IMAD.MOV.U32 R22, RZ, RZ, -0x2449a4b7 ;  /* 0xdbb65b49ff167424 */ /* 0x000fe200078e00ff */
[----:B------:R-:W-:Y:S01]  /*0bd0*/  UMOV UR6, 0x2a25ff7e ;  /* 0x2a25ff7e00067882 */ /* 0x000fe20000000000 */
[----:B------:R-:W-:Y:S01]  /*0be0*/  IMAD.MOV.U32 R23, RZ, RZ, 0x3f2d3b63 ;  /* 0x3f2d3b63ff177424 */ /* 0x000fe200078e00ff */
[----:B------:R-:W-:Y:S01]  /*0bf0*/  UMOV UR7, 0x3ef53e1d ;  /* 0x3ef53e1d00077882 */ /* 0x000fe20000000000 */
[----:B-----5:R-:W-:Y:S01]  /*0c00*/  DSETP.NEU.AND P0, PT, R14, RZ, PT ;  /* 0x000000ff0e00722a */ /* 0x020fe20003f0d000 */
[----:B------:R-:W-:Y:S03]  /*0c10*/  BSSY.RECONVERGENT B0, `(.L_x_16) ;  /* 0x0000062000007945 */ /* 0x000fe60003800200 */
[----:B------:R-:W-:Y:S01]  /*0c20*/  DFMA R22, R18, -UR6, R22 ;  /* 0x8000000612167c2b */ /* 0x000fe20008000016 */
[----:B------:R-:W-:Y:S01]  /*0c30*/  UMOV UR6, 0x8dde082e ;  /* 0x8dde082e00067882 */ /* 0x000fe20000000000 */
[----:B------:R-:W-:Y:S01]  /*0c40*/  UMOV UR7, 0x3f531278 ;  /* 0x3f53127800077882 */ /* 0x000fe20000000000 */
[----:B------:R-:W-:-:S05]  /*0c50*/  DSETP.EQ.AND P0, PT, R12, RZ, !P0 ;  /* 0x000000ff0c00722a */ /* 0x000fca0004702000 */
[----:B------:R-:W-:Y:S01]  /*0c60*/  DFMA R22, R18, R22, -UR6 ;  /* 0x8000000612167e2b */ /* 0x000fe20008000016 */
[----:B------:R-:W-:Y:S01]  /*0c70*/  UMOV UR6, 0xc8249315 ;  /* 0xc824931500067882 */ /* 0x000fe20000000000 */
[----:B------:R-:W-:Y:S01]  /*0c80*/  UMOV UR7, 0x3f6f9690 ;  /* 0x3f6f969000077882 */ /* 0x000fe20000000000 */
[----:B------:R-:W-:Y:S02]  /*0c90*/  FSEL R14, R10, R14, P0 ;  /* 0x0000000e0a0e7208 */ /* 0x000fe40000000000 */
[----:B------:R-:W-:-:S03]  /*0ca0*/  FSEL R15, R11, R15, P0 ;  /* 0x0000000f0b0f7208 */ /* 0x000fc60000000000 */
        /* <DEDUP_REMOVED lines=48> */
[----:B------:R-:W-:Y:S01]  /*0fb0*/  DMUL R22, R18, R22 ;  /* 0x0000001612167228 */ /* 0x000fe20000000000 */
[----:B------:R-:W-:Y:S02]  /*0fc0*/  FSEL R18, R2, R12, P0 ;  /* 0x0000000c02127208 */ /* 0x000fe40000000000 */
[----:B------:R-:W-:-:S05]  /*0fd0*/  FSEL R19, R3, R13, P0 ;  /* 0x0000000d03137208 */ /* 0x000fca0000000000 */
[----:B------:R-:W-:Y:S02]  /*0fe0*/  DFMA R22, R22, R16, R16 ;  /* 0x000000101616722b */ /* 0x000fe40000000010 */
[----:B------:R-:W-:-:S06]  /*0ff0*/  DADD R14, R14, -R18 ;  /* 0x000000000e0e7229 */ /* 0x000fcc0000000812 */
[----:B------:R-:W-:Y:S02]  /*1000*/  DADD R16, -R22, UR6 ;  /* 0x0000000616107e29 */ /* 0x000fe40008000100 */
[----:B------:R-:W-:-:S08]  /*1010*/  DADD R14, -R10, R14 ;  /* 0x000000000a0e7229 */ /* 0x000fd0000000010e */
[----:B------:R-:W-:Y:S01]  /*1020*/  FSEL R12, R16, R22, P1 ;  /* 0x00000016100c7208 */ /* 0x000fe20000800000 */
[----:B------:R-:W-:Y:S01]  /*1030*/  DADD R2, R2, R14 ;  /* 0x0000000002027229 */ /* 0x000fe2000000000e */
[----:B------:R-:W-:-:S03]  /*1040*/  FSEL R13, R17, R23, P1 ;  /* 0x00000017110d7208 */ /* 0x000fc60000800000 */
[----:B------:R-:W-:Y:S01]  /*1050*/  IMAD.MOV.U32 R16, RZ, RZ, R12 ;  /* 0x000000ffff107224 */ /* 0x000fe200078e000c */
[----:B------:R-:W-:Y:S02]  /*1060*/  LOP3.LUT R17, R13, 0x80000000, R9, 0xb8, !PT ;  /* 0x800000000d117812 */ /* 0x000fe400078eb809 */
[----:B------:R-:W-:-:S14]  /*1070*/  DSETP.NEU.AND P0, PT, |R12|, +INF , PT ;  /* 0x7ff000000c00742a */ /* 0x000fdc0003f0d200 */
[----:B------:R-:W-:Y:S01]  /*1080*/  @!P0 DMUL R22, RZ, R16 ;  /* 0x00000010ff168228 */ /* 0x000fe20000000000 */
[----:B------:R-:W-:Y:S01]  /*1090*/  @!P0 IMAD.MOV.U32 R4, RZ, RZ, 0x1 ;  /* 0x00000001ff048424 */ /* 0x000fe200078e00ff */
[----:B------:R-:W-:Y:S09]  /*10a0*/  @!P0 BRA `(.L_x_17) ;  /* 0x0000000000608947 */ /* 0x000ff20003800000 */
[----:B------:R-:W-:Y:S01]  /*10b0*/  UMOV UR6, 0x6dc9c883 ;  /* 0x6dc9c88300067882 */ /* 0x000fe20000000000 */
[----:B------:R-:W-:Y:S01]  /*10c0*/  UMOV UR7, 0x3fe45f30 ;  /* 0x3fe45f3000077882 */ /* 0x000fe20000000000 */
[----:B------:R-:W-:Y:S01]  /*10d0*/  DSETP.GE.AND P0, PT, |R12|, 2.14748364800000000000e+09, PT ;  /* 0x41e000000c00742a */ /* 0x000fe20003f06200 */
[----:B------:R-:W-:Y:S01]  /*10e0*/  BSSY.RECONVERGENT B1, `(.L_x_18) ;  /* 0x0000013000017945 */ /* 0x000fe20003800200 */
[----:B------:R-:W-:Y:S01]  /*10f0*/  DMUL R8, R16, UR6 ;  /* 0x0000000610087c28 */ /* 0x000fe20008000000 */
[----:B------:R-:W-:Y:S01]  /*1100*/  UMOV UR6, 0x54442d18 ;  /* 0x54442d1800067882 */ /* 0x000fe20000000000 */
[----:B------:R-:W-:-:S04]  /*1110*/  UMOV UR7, 0x3ff921fb ;  /* 0x3ff921fb00077882 */ /* 0x000fc80000000000 */
[----:B------:R-:W0:Y:S08]  /*1120*/  F2I.F64 R4, R8 ;  /* 0x0000000800047311 */ /* 0x000e300000301100 */
[----:B0-----:R-:W0:Y:S02]  /*1130*/  I2F.F64 R22, R4 ;  /* 0x0000000400167312 */ /* 0x001e240000201c00 */
[----:B0-----:R-:W-:Y:S01]  /*1140*/  DFMA R10, R22, -UR6, R16 ;  /* 0x80000006160a7c2b */ /* 0x001fe20008000010 */
[----:B------:R-:W-:Y:S01]  /*1150*/  UMOV UR6, 0x33145c00 ;  /* 0x33145c0000067882 */ /* 0x000fe20000000000 */
[----:B------:R-:W-:-:S06]  /*1160*/  UMOV UR7, 0x3c91a626 ;  /* 0x3c91a62600077882 */ /* 0x000fcc0000000000 */
[----:B------:R-:W-:Y:S01]  /*1170*/  DFMA R10, R22, -UR6, R10 ;  /* 0x80000006160a7c2b */ /* 0x000fe2000800000a */
[----:B------:R-:W-:Y:S01]  /*1180*/  UMOV UR6, 0x252049c0 ;  /* 0x252049c000067882 */ /* 0x000fe20000000000 */
[----:B------:R-:W-:-:S06]  /*1190*/  UMOV UR7, 0x397b839a ;  /* 0x397b839a00077882 */ /* 0x000fcc0000000000 */
[----:B------:R-:W-:Y:S01]  /*11a0*/  DFMA R22, R22, -UR6, R10 ;  /* 0x8000000616167c2b */ /* 0x000fe2000800000a */
[----:B------:R-:W-:Y:S10]  /*11b0*/  @!P0 BRA `(.L_x_19) ;  /* 0x0000000000148947 */ /* 0x000ff40003800000 */
[----:B------:R-:W-:-:S07]  /*11c0*/  MOV R18, 0x11e0 ;  /* 0x000011e000127802 */ /* 0x000fce0000000f00 */
[----:B------:R-:W-:Y:S05]  /*11d0*/  CALL.REL.NOINC `($_Z22differentiation_kernelPdPKddddS1_S1_S1_iiiidddddi$__internal_trig_reduction_slowpathd) ;  /* 0x0000000c00907944 */ /* 0x000fea0003c00000 */
[----:B------:R-:W-:Y:S02]  /*11e0*/  IMAD.MOV.U32 R4, RZ, RZ, R8 ;  /* 0x000000ffff047224 */ /* 0x000fe400078e0008 */
[----:B------:R-:W-:Y:S02]  /*11f0*/  IMAD.MOV.U32 R22, RZ, RZ, R26 ;  /* 0x000000ffff167224 */ /* 0x000fe400078e001a */
[----:B------:R-:W-:-:S07]  /*1200*/  IMAD.MOV.U32 R23, RZ, RZ, R27 ;  /* 0x000000ffff177224 */ /* 0x000fce00078e001b */
.L_x_19:
[----:B------:R-:W-:Y:S05]  /*1210*/  BSYNC.RECONVERGENT B1 ;  /* 0x0000000000017941 */ /* 0x000fea0003800200 */
.L_x_18:
[----:B------:R-:W-:-:S07]  /*1220*/  VIADD R4, R4, 0x1 ;  /* 0x0000000104047836 */ /* 0x000fce0000000000 */
.L_x_17:
[----:B------:R-:W-:Y:S05]  /*1230*/  BSYNC.RECONVERGENT B0 ;  /* 0x0000000000007941 */ /* 0x000fea0003800200 */
.L_x_16:
[----:B------:R-:W0:Y:S01]  /*1240*/  LDCU.64 UR6, c[0x4][0x8] ;  /* 0x01000100ff0677ac */ /* 0x000e220008000a00 */
[----:B------:R-:W-:-:S05]  /*1250*/  IMAD.SHL.U32 R8, R4, 0x40, RZ ;  /* 0x0000004004087824 */ /* 0x000fca00078e00ff */
[----:B------:R-:W-:-:S04]  /*1260*/  LOP3.LUT R8, R8, 0x40, RZ, 0xc0, !PT ;  /* 0x0000004008087812 */ /* 0x000fc800078ec0ff */
[----:B0-----:R-:W-:-:S05]  /*1270*/  IADD3 R28, P0, PT, R8, UR6, RZ ;  /* 0x00000006081c7c10 */ /* 0x001fca000ff1e0ff */
[----:B------:R-:W-:Y:S01]  /*1280*/  IMAD.X R29, RZ, RZ, UR7, P0 ;  /* 0x00000007ff1d7e24 */ /* 0x000fe200080e06ff */
[----:B------:R-:W-:Y:S01]  /*1290*/  LOP3.LUT R24, R4, 0x1, RZ, 0xc0, !PT ;  /* 0x0000000104187812 */ /* 0x000fe200078ec0ff */
[----:B------:R-:W-:Y:S01]  /*12a0*/  IMAD.MOV.U32 R25, RZ, RZ, 0x3da8ff83 ;  /* 0x3da8ff83ff197424 */ /* 0x000fe200078e00ff */
[----:B------:R-:W-:Y:S01]  /*12b0*/  DMUL R26, R22, R22 ;  /* 0x00000016161a7228 */ /* 0x000fe20000000000 */
[----:B------:R-:W0:Y:S01]  /*12c0*/  LDCU.64 UR6, c[0x0][0x3f0] ;  /* 0x00007e00ff0677ac */ /* 0x000e220008000a00 */
[----:B------:R-:W2:Y:S04]  /*12d0*/  LDG.E.128.CONSTANT R8, desc[UR4][R28.64] ;  /* 0x000000041c087981 */ /* 0x000ea8000c1e9d00 */
[----:B------:R-:W3:Y:S04]  /*12e0*/  LDG.E.128.CONSTANT R12, desc[UR4][R28.64+0x10] ;  /* 0x000010041c0c7981 */ /* 0x000ee8000c1e9d00 */
[----:B------:R-:W4:Y:S01]  /*12f0*/  LDG.E.128.CONSTANT R16, desc[UR4][R28.64+0x20] ;  /* 0x000020041c107981 */ /* 0x000f22000c1e9d00 */
[----:B------:R-:W-:Y:S01]  /*1300*/  ISETP.NE.U32.AND P0, PT, R24, 0x1, PT ;  /* 0x000000011800780c */ /* 0x000fe20003f05070 */
[----:B------:R-:W-:Y:S01]  /*1310*/  IMAD.MOV.U32 R24, RZ, RZ, 0x20fd8164 ;  /* 0x20fd8164ff187424 */ /* 0x000fe200078e00ff */
[----:B------:R-:W-:Y:S01]  /*1320*/  DSETP.NEU.AND P1, PT, |R6|, +INF , PT ;  /* 0x7ff000000600742a */ /* 0x000fe20003f2d200 */
[----:B------:R-:W-:Y:S01]  /*1330*/  BSSY.RECONVERGENT B0, `(.L_x_20) ;  /* 0x0000030000007945 */ /* 0x000fe20003800200 */
[----:B------:R-:W-:-:S02]  /*1340*/  FSEL R25, -R25, 0.11223486810922622681, !P0 ;  /* 0x3de5db6519197808 */ /* 0x000fc40004000100 */
[----:B------:R-:W-:-:S06]  /*1350*/  FSEL R24, R24, -8.06006814911005101289e+34, !P0 ;  /* 0xf9785eba18187808 */ /* 0x000fcc0004000000 */
[----:B--2---:R-:W-:-:S08]  /*1360*/  DFMA R8, R26, R24, R8 ;  /* 0x000000181a08722b */ /* 0x004fd00000000008 */
[C---:B------:R-:W-:Y:S01]  /*1370*/  DFMA R8, R26.reuse, R8, R10 ;  /* 0x000000081a08722b */ /* 0x040fe2000000000a */
[----:B------:R-:W1:Y:S07]  /*1380*/  LDC.64 R10, c[0x0][0x3d8] ;  /* 0x0000f600ff0a7b82 */ /* 0x000e6e0000000a00 */
[----:B---3--:R-:W-:-:S08]  /*1390*/  DFMA R8, R26, R8, R12 ;  /* 0x000000081a08722b */ /* 0x008fd0000000000c */
[----:B------:R-:W-:-:S08]  /*13a0*/  DFMA R8, R26, R8, R14 ;  /* 0x000000081a08722b */ /* 0x000fd0000000000e */
[C---:B----4-:R-:W-:Y:S02]  /*13b0*/  DFMA R16, R26.reuse, R8, R16 ;  /* 0x000000081a10722b */ /* 0x050fe40000000010 */
[----:B------:R-:W1:Y:S06]  /*13c0*/  LDC.64 R8, c[0x0][0x3d0] ;  /* 0x0000f400ff087b82 */ /* 0x000e6c0000000a00 */
[----:B------:R-:W-:-:S08]  /*13d0*/  DFMA R16, R26, R16, R18 ;  /* 0x000000101a10722b */ /* 0x000fd00000000012 */
[----:B------:R-:W-:Y:S02]  /*13e0*/  DFMA R22, R16, R22, R22 ;  /* 0x000000161016722b */ /* 0x000fe40000000016 */
[----:B------:R-:W-:Y:S02]  /*13f0*/  DFMA R16, R26, R16, 1 ;  /* 0x3ff000001a10742b */ /* 0x000fe40000000010 */
[----:B------:R-:W-:Y:S02]  /*1400*/  @!P1 DMUL R26, RZ, R20 ;  /* 0x00000014ff1a9228 */ /* 0x000fe40000000000 */
[----:B-1----:R-:W-:-:S06]  /*1410*/  DMUL R10, R8, R10 ;  /* 0x0000000a080a7228 */ /* 0x002fcc0000000000 */
[----:B------:R-:W-:Y:S02]  /*1420*/  FSEL R12, R16, R22, !P0 ;  /* 0x00000016100c7208 */ /* 0x000fe40004000000 */
[----:B------:R-:W-:Y:S02]  /*1430*/  FSEL R13, R17, R23, !P0 ;  /* 0x00000017110d7208 */ /* 0x000fe40004000000 */
[----:B------:R-:W-:Y:S01]  /*1440*/  LOP3.LUT P0, RZ, R4, 0x2, RZ, 0xc0, !PT ;  /* 0x0000000204ff7812 */ /* 0x000fe2000780c0ff */
[----:B------:R-:W-:Y:S01]  /*1450*/  @!P1 IMAD.MOV.U32 R4, RZ, RZ, 0x1 ;  /* 0x00000001ff049424 */ /* 0x000fe200078e00ff */
[----:B0-----:R-:W-:Y:S02]  /*1460*/  DMUL R22, R10, UR6 ;  /* 0x000000060a167c28 */ /* 0x001fe40008000000 */
[----:B------:R-:W-:-:S10]  /*1470*/  DADD R8, RZ, -R12 ;  /* 0x00000000ff087229 */ /* 0x000fd4000000080c */
[----:B------:R-:W-:Y:S02]  /*1480*/  FSEL R24, R12, R8, !P0 ;  /* 0x000000080c187208 */ /* 0x000fe40004000000 */
[----:B------:R-:W-:Y:S01]  /*1490*/  FSEL R25, R13, R9, !P0 ;  /* 0x000000090d197208 */ /* 0x000fe20004000000 */
[----:B------:R-:W-:Y:S06]  /*14a0*/  @!P1 BRA `(.L_x_21) ;  /* 0x0000000000609947 */ /* 0x000fec0003800000 */
        /* <DEDUP_REMOVED lines=17> */
[----:B------:R-:W-:Y:S01]  /*15c0*/  IMAD.MOV.U32 R12, RZ, RZ, R6 ;  /* 0x000000ffff0c7224 */ /* 0x000fe200078e0006 */
[----:B------:R-:W-:Y:S01]  /*15d0*/  MOV R18, 0x1600 ;  /* 0x0000160000127802 */ /* 0x000fe20000000f00 */
[----:B------:R-:W-:-:S07]  /*15e0*/  IMAD.MOV.U32 R17, RZ, RZ, R21 ;  /* 0x000000ffff117224 */ /* 0x000fce00078e0015 */
[----:B------:R-:W-:Y:S05]  /*15f0*/  CALL.REL.NOINC `($_Z22differentiation_kernelPdPKddddS1_S1_S1_iiiidddddi$__internal_trig_reduction_slowpathd) ;  /* 0x0000000800887944 */ /* 0x000fea0003c00000 */
[----:B------:R-:W-:-:S07]  /*1600*/  IMAD.MOV.U32 R4, RZ, RZ, R8 ;  /* 0x000000ffff047224 */ /* 0x000fce00078e0008 */
.L_x_23:
[----:B------:R-:W-:Y:S05]  /*1610*/  BSYNC.RECONVERGENT B1 ;  /* 0x0000000000017941 */ /* 0x000fea0003800200 */
.L_x_22:
[----:B------:R-:W-:-:S07]  /*1620*/  VIADD R4, R4, 0x1 ;  /* 0x0000000104047836 */ /* 0x000fce0000000000 */
.L_x_21:
[----:B------:R-:W-:Y:S05]  /*1630*/  BSYNC.RECONVERGENT B0 ;  /* 0x0000000000007941 */ /* 0x000fea0003800200 */
.L_x_20:
[----:B------:R-:W0:Y:S01]  /*1640*/  LDCU.64 UR6, c[0x4][0x8] ;  /* 0x01000100ff0677ac */ /* 0x000e220008000a00 */
[----:B------:R-:W-:Y:S02]  /*1650*/  IMAD.SHL.U32 R6, R4, 0x40, RZ ;  /* 0x0000004004067824 */ /* 0x000fe400078e00ff */
[----:B------:R-:W-:Y:S01]  /*1660*/  IMAD.MOV.U32 R7, RZ, RZ, 0x3da8ff83 ;  /* 0x3da8ff83ff077424 */ /* 0x000fe200078e00ff */
[----:B------:R-:W-:Y:S01]  /*1670*/  DMUL R20, R26, R26 ;  /* 0x0000001a1a147228 */ /* 0x000fe20000000000 */
[----:B------:R-:W1:Y:S01]  /*1680*/  LDCU.128 UR8, c[0x0][0x3e0] ;  /* 0x00007c00ff0877ac */ /* 0x000e620008000c00 */
[----:B------:R-:W-:-:S04]  /*1690*/  LOP3.LUT R6, R6, 0x40, RZ, 0xc0, !PT ;  /* 0x0000004006067812 */ /* 0x000fc800078ec0ff */
[----:B0-----:R-:W-:-:S05]  /*16a0*/  IADD3 R28, P0, PT, R6, UR6, RZ ;  /* 0x00000006061c7c10 */ /* 0x001fca000ff1e0ff */
[----:B------:R-:W-:-:S05]  /*16b0*/  IMAD.X R29, RZ, RZ, UR7, P0 ;  /* 0x00000007ff1d7e24 */ /* 0x000fca00080e06ff */
[----:B------:R-:W2:Y:S04]  /*16c0*/  LDG.E.128.CONSTANT R8, desc[UR4][R28.64] ;  /* 0x000000041c087981 */ /* 0x000ea8000c1e9d00 */
[----:B------:R-:W3:Y:S04]  /*16d0*/  LDG.E.128.CONSTANT R12, desc[UR4][R28.64+0x10] ;  /* 0x000010041c0c7981 */ /* 0x000ee8000c1e9d00 */
[----:B------:R-:W4:Y:S01]  /*16e0*/  LDG.E.128.CONSTANT R16, desc[UR4][R28.64+0x20] ;  /* 0x000020041c107981 */ /* 0x000f22000c1e9d00 */
[----:B------:R-:W-:Y:S01]  /*16f0*/  LOP3.LUT R6, R4, 0x1, RZ, 0xc0, !PT ;  /* 0x0000000104067812 */ /* 0x000fe200078ec0ff */
[----:B------:R-:W-:Y:S01]  /*1700*/  BSSY.RECONVERGENT B0, `(.L_x_24) ;  /* 0x000002a000007945 */ /* 0x000fe20003800200 */
[----:B------:R-:W-:-:S02]  /*1710*/  FSETP.GEU.AND P1, PT, |R23|, 6.5827683646048100446e-37, PT ;  /* 0x036000001700780b */ /* 0x000fc40003f2e200 */
[----:B------:R-:W-:Y:S01]  /*1720*/  ISETP.NE.U32.AND P0, PT, R6, 0x1, PT ;  /* 0x000000010600780c */ /* 0x000fe20003f05070 */
[----:B------:R-:W-:-:S03]  /*1730*/  IMAD.MOV.U32 R6, RZ, RZ, 0x20fd8164 ;  /* 0x20fd8164ff067424 */ /* 0x000fc600078e00ff */
[----:B------:R-:W-:Y:S02]  /*1740*/  FSEL R7, -R7, 0.11223486810922622681, !P0 ;  /* 0x3de5db6507077808 */ /* 0x000fe40004000100 */
[----:B------:R-:W-:-:S06]  /*1750*/  FSEL R6, R6, -8.06006814911005101289e+34, !P0 ;  /* 0xf9785eba06067808 */ /* 0x000fcc0004000000 */
[----:B--2---:R-:W-:-:S08]  /*1760*/  DFMA R6, R20, R6, R8 ;  /* 0x000000061406722b */ /* 0x004fd00000000008 */
[----:B------:R-:W-:-:S08]  /*1770*/  DFMA R6, R20, R6, R10 ;  /* 0x000000061406722b */ /* 0x000fd0000000000a */
[----:B---3--:R-:W-:-:S08]  /*1780*/  DFMA R6, R20, R6, R12 ;  /* 0x000000061406722b */ /* 0x008fd0000000000c */
[----:B------:R-:W-:-:S08]  /*1790*/  DFMA R6, R20, R6, R14 ;  /* 0x000000061406722b */ /* 0x000fd0000000000e */
[----:B----4-:R-:W-:-:S08]  /*17a0*/  DFMA R6, R20, R6, R16 ;  /* 0x000000061406722b */ /* 0x010fd00000000010 */
[----:B------:R-:W-:-:S08]  /*17b0*/  DFMA R6, R20, R6, R18 ;  /* 0x000000061406722b */ /* 0x000fd00000000012 */
[----:B------:R-:W-:Y:S02]  /*17c0*/  DFMA R26, R6, R26, R26 ;  /* 0x0000001a061a722b */ /* 0x000fe4000000001a */
[----:B------:R-:W-:-:S10]  /*17d0*/  DFMA R6, R20, R6, 1 ;  /* 0x3ff000001406742b */ /* 0x000fd40000000006 */
[----:B------:R-:W-:Y:S02]  /*17e0*/  FSEL R8, R6, R26, !P0 ;  /* 0x0000001a06087208 */ /* 0x000fe40004000000 */
[----:B------:R-:W-:Y:S02]  /*17f0*/  FSEL R9, R7, R27, !P0 ;  /* 0x0000001b07097208 */ /* 0x000fe40004000000 */
[----:B------:R-:W-:-:S04]  /*1800*/  LOP3.LUT P0, RZ, R4, 0x2, RZ, 0xc0, !PT ;  /* 0x0000000204ff7812 */ /* 0x000fc8000780c0ff */
[----:B------:R-:W-:-:S10]  /*1810*/  DADD R6, RZ, -R8 ;  /* 0x00000000ff067229 */ /* 0x000fd40000000808 */
[----:B------:R-:W-:Y:S02]  /*1820*/  FSEL R6, R8, R6, !P0 ;  /* 0x0000000608067208 */ /* 0x000fe40004000000 */
[----:B------:R-:W-:-:S06]  /*1830*/  FSEL R7, R9, R7, !P0 ;  /* 0x0000000709077208 */ /* 0x000fcc0004000000 */
[----:B------:R-:W-:Y:S01]  /*1840*/  DMUL R24, R24, R6 ;  /* 0x0000000618187228 */ /* 0x000fe20000000000 */
[----:B------:R-:W-:-:S07]  /*1850*/  IMAD.MOV.U32 R6, RZ, RZ, 0x1 ;  /* 0x00000001ff067424 */ /* 0x000fce00078e00ff */
[----:B-1----:R-:W-:-:S08]  /*1860*/  DMUL R8, R24, UR8 ;  /* 0x0000000818087c28 */ /* 0x002fd00008000000 */
[----:B------:R-:W-:-:S06]  /*1870*/  DMUL R8, R8, UR10 ;  /* 0x0000000a08087c28 */ /* 0x000fcc0008000000 */
[----:B------:R-:W0:Y:S02]  /*1880*/  MUFU.RCP64H R7, R9 ;  /* 0x0000000900077308 */ /* 0x000e240000001800 */
[----:B0-----:R-:W-:-:S08]  /*1890*/  DFMA R10, -R8, R6, 1 ;  /* 0x3ff00000080a742b */ /* 0x001fd00000000106 */
[----:B------:R-:W-:-:S08]  /*18a0*/  DFMA R10, R10, R10, R10 ;  /* 0x0000000a0a0a722b */ /* 0x000fd0000000000a */
[----:B------:R-:W-:-:S08]  /*18b0*/  DFMA R10, R6, R10, R6 ;  /* 0x0000000a060a722b */ /* 0x000fd00000000006 */
[----:B------:R-:W-:-:S08]  /*18c0*/  DFMA R6, -R8, R10, 1 ;  /* 0x3ff000000806742b */ /* 0x000fd0000000010a */
[----:B------:R-:W-:-:S08]  /*18d0*/  DFMA R6, R10, R6, R10 ;  /* 0x000000060a06722b */ /* 0x000fd0000000000a */
[----:B------:R-:W-:-:S08]  /*18e0*/  DMUL R10, R6, R22 ;  /* 0x00000016060a7228 */ /* 0x000fd00000000000 */
[----:B------:R-:W-:-:S08]  /*18f0*/  DFMA R12, -R8, R10, R22 ;  /* 0x0000000a080c722b */ /* 0x000fd00000000116 */
[----:B------:R-:W-:-:S10]  /*1900*/  DFMA R6, R6, R12, R10 ;  /* 0x0000000c0606722b */ /* 0x000fd4000000000a */
[----:B------:R-:W-:-:S05]  /*1910*/  FFMA R4, RZ, R9, R7 ;  /* 0x00000009ff047223 */ /* 0x000fca0000000007 */
[----:B------:R-:W-:-:S13]  /*1920*/  FSETP.GT.AND P0, PT, |R4|, 1.469367938527859385e-39, PT ;  /* 0x001000000400780b */ /* 0x000fda0003f04200 */
[----:B------:R-:W-:Y:S05]  /*1930*/  @P0 BRA P1, `(.L_x_25) ;  /* 0x0000000000180947 */ /* 0x000fea0000800000 */
[----:B------:R-:W-:Y:S01]  /*1940*/  IMAD.MOV.U32 R14, RZ, RZ, R22 ;  /* 0x000000ffff0e7224 */ /* 0x000fe200078e0016 */
[----:B------:R-:W-:Y:S01]  /*1950*/  MOV R4, 0x1980 ;  /* 0x0000198000047802 */ /* 0x000fe20000000f00 */
[----:B------:R-:W-:-:S07]  /*1960*/  IMAD.MOV.U32 R15, RZ, RZ, R23 ;  /* 0x000000ffff0f7224 */ /* 0x000fce00078e0017 */
[----:B------:R-:W-:Y:S05]  /*1970*/  CALL.REL.NOINC `($__internal_1_$__cuda_sm20_div_rn_f64_full) ;  /* 0x00000000002c7944 */ /* 0x000fea0003c00000 */
[----:B------:R-:W-:Y:S02]  /*1980*/  IMAD.MOV.U32 R6, RZ, RZ, R10 ;  /* 0x000000ffff067224 */ /* 0x000fe400078e000a */
[----:B------:R-:W-:-:S07]  /*1990*/  IMAD.MOV.U32 R7, RZ, RZ, R11 ;  /* 0x000000ffff077224 */ /* 0x000fce00078e000b */
.L_x_25:
[----:B------:R-:W-:Y:S05]  /*19a0*/  BSYNC.RECONVERGENT B0 ;  /* 0x0000000000007941 */ /* 0x000fea0003800200 */
.L_x_24:
[----:B------:R-:W0:Y:S01]  /*19b0*/  LDC.64 R8, c[0x0][0x380] ;  /* 0x0000e000ff087b82 */ /* 0x000e220000000a00 */
[----:B------:R-:W1:Y:S02]  /*19c0*/  LDCU UR6, c[0x0][0x3c4] ;  /* 0x00007880ff0677ac */ /* 0x000e640008000800 */
[----:B-1----:R-:W-:-:S04]  /*19d0*/  IMAD R5, R0, UR6, R5 ;  /* 0x0000000600057c24 */ /* 0x002fc8000f8e0205 */
[----:B0-----:R-:W-:-:S05]  /*19e0*/  IMAD.WIDE R4, R5, 0x8, R8 ;  /* 0x0000000805047825 */ /* 0x001fca00078e0208 */
[----:B------:R-:W2:Y:S02]  /*19f0*/  LDG.E.64 R8, desc[UR4][R4.64] ;  /* 0x0000000404087981 */ /* 0x000ea4000c1e1b00 */
[----:B--2---:R-:W-:-:S07]  /*1a00*/  DFMA R2, R2, R6, R8 ;  /* 0x000000060202722b */ /* 0x004fce0000000008 */
[----:B------:R-:W-:Y:S01]  /*1a10*/  STG.E.64 desc[UR4][R4.64], R2 ;  /* 0x0000000204007986 */ /* 0x000fe2000c101b04 */
[----:B------:R-:W-:Y:S05]  /*1a20*/  EXIT ;  /* 0x000000000000794d */ /* 0x000fea0003800000 */
        .weak           $__internal_1_$__cuda_sm20_div_rn_f64_full
        .type           $__internal_1_$__cuda_sm20_div_rn_f64_full,@function
        .size           $__internal_1_$__cuda_sm20_div_rn_f64_full,($_Z22differentiation_kernelPdPKddddS1_S1_S1_iiiidddddi$__internal_trig_reduction_slowpathd - $__internal_1_$__cuda_sm20_div_rn_f64_full)
$__internal_1_$__cuda_sm20_div_rn_f64_full:
[C---:B------:R-:W-:Y:S01]  /*1a30*/  FSETP.GEU.AND P0, PT, |R9|.reuse, 1.469367938527859385e-39, PT ;  /* 0x001000000900780b */ /* 0x040fe20003f0e200 */
[--C-:B------:R-:W-:Y:S01]  /*1a40*/  IMAD.MOV.U32 R12, RZ, RZ, R8.reuse ;  /* 0x000000ffff0c7224 */ /* 0x100fe200078e0008 */
[----:B------:R-:W-:Y:S01]  /*1a50*/  LOP3.LUT R10, R9, 0x800fffff, RZ, 0xc0, !PT ;  /* 0x800fffff090a7812 */ /* 0x000fe200078ec0ff */
[----:B------:R-:W-:Y:S01]  /*1a60*/  IMAD.MOV.U32 R13, RZ, RZ, R9 ;  /* 0x000000ffff0d7224 */ /* 0x000fe200078e0009 */
[C---:B------:R-:W-:Y:S01]  /*1a70*/  FSETP.GEU.AND P2, PT, |R15|.reuse, 1.469367938527859385e-39, PT ;  /* 0x001000000f00780b */ /* 0x040fe20003f4e200 */
[----:B------:R-:W-:Y:S01]  /*1a80*/  IMAD.MOV.U32 R16, RZ, RZ, 0x1 ;  /* 0x00000001ff107424 */ /* 0x000fe200078e00ff */
[----:B------:R-:W-:Y:S01]  /*1a90*/  LOP3.LUT R11, R10, 0x3ff00000, RZ, 0xfc, !PT ;  /* 0x3ff000000a0b7812 */ /* 0x000fe200078efcff */
[----:B------:R-:W-:Y:S01]  /*1aa0*/  IMAD.MOV.U32 R10, RZ, RZ, R8 ;  /* 0x000000ffff0a7224 */ /* 0x000fe200078e0008 */
[----:B------:R-:W-:Y:S01]  /*1ab0*/  LOP3.LUT R8, R15, 0x7ff00000, RZ, 0xc0, !PT ;  /* 0x7ff000000f087812 */ /* 0x000fe200078ec0ff */
[----:B------:R-:W-:Y:S01]  /*1ac0*/  BSSY.RECONVERGENT B1, `(.L_x_26) ;  /* 0x0000050000017945 */ /* 0x000fe20003800200 */
[----:B------:R-:W-:Y:S01]  /*1ad0*/  LOP3.LUT R27, R9, 0x7ff00000, RZ, 0xc0, !PT ;  /* 0x7ff00000091b7812 */ /* 0x000fe200078ec0ff */
[----:B------:R-:W-:-:S02]  /*1ae0*/  IMAD.MOV.U32 R9, RZ, RZ, 0x1ca00000 ;  /* 0x1ca00000ff097424 */ /* 0x000fc400078e00ff */
[----:B------:R-:W-:Y:S01]  /*1af0*/  @!P0 DMUL R10, R12, 8.98846567431157953865e+307 ;  /* 0x7fe000000c0a8828 */ /* 0x000fe20000000000 */
[----:B------:R-:W-:-:S03]  /*1b00*/  ISETP.GE.U32.AND P1, PT, R8, R27, PT ;  /* 0x0000001b0800720c */ /* 0x000fc60003f26070 */
[----:B------:R-:W-:Y:S02]  /*1b10*/  @!P2 LOP3.LUT R19, R13, 0x7ff00000, RZ, 0xc0, !PT ;  /* 0x7ff000000d13a812 */ /* 0x000fe400078ec0ff */
[----:B------:R-:W0:Y:S02]  /*1b20*/  MUFU.RCP64H R17, R11 ;  /* 0x0000000b00117308 */ /* 0x000e240000001800 */
[----:B------:R-:W-:Y:S02]  /*1b30*/  @!P2 ISETP.GE.U32.AND P3, PT, R8, R19, PT ;  /* 0x000000130800a20c */ /* 0x000fe40003f66070 */
[----:B------:R-:W-:Y:S02]  /*1b40*/  @!P0 LOP3.LUT R27, R11, 0x7ff00000, RZ, 0xc0, !PT ;  /* 0x7ff000000b1b8812 */ /* 0x000fe400078ec0ff */
[----:B------:R-:W-:-:S04]  /*1b50*/  @!P2 SEL R19, R9, 0x63400000, !P3 ;  /* 0x634000000913a807 */ /* 0x000fc80005800000 */
[----:B------:R-:W-:-:S04]  /*1b60*/  @!P2 LOP3.LUT R24, R19, 0x80000000, R15, 0xf8, !PT ;  /* 0x800000001318a812 */ /* 0x000fc800078ef80f */
[----:B------:R-:W-:Y:S01]  /*1b70*/  @!P2 LOP3.LUT R25, R24, 0x100000, RZ, 0xfc, !PT ;  /* 0x001000001819a812 */ /* 0x000fe200078efcff */
[----:B------:R-:W-:Y:S01]  /*1b80*/  @!P2 IMAD.MOV.U32 R24, RZ, RZ, RZ ;  /* 0x000000ffff18a224 */ /* 0x000fe200078e00ff */
        /* <DEDUP_REMOVED lines=8> */
[----:B------:R-:W-:-:S08]  /*1c10*/  DFMA R18, R22, R18, R22 ;  /* 0x000000121612722b */ /* 0x000fd00000000016 */
[----:B------:R-:W-:-:S08]  /*1c20*/  DMUL R22, R18, R16 ;  /* 0x0000001012167228 */ /* 0x000fd00000000000 */
[----:B------:R-:W-:-:S08]  /*1c30*/  DFMA R24, R22, -R10, R16 ;  /* 0x8000000a1618722b */ /* 0x000fd00000000010 */
[----:B------:R-:W-:Y:S01]  /*1c40*/  DFMA R24, R18, R24, R22 ;  /* 0x000000181218722b */ /* 0x000fe20000000016 */
[----:B------:R-:W-:Y:S01]  /*1c50*/  IMAD.MOV.U32 R18, RZ, RZ, R8 ;  /* 0x000000ffff127224 */ /* 0x000fe200078e0008 */
[----:B------:R-:W-:-:S05]  /*1c60*/  @!P2 LOP3.LUT R18, R17, 0x7ff00000, RZ, 0xc0, !PT ;  /* 0x7ff000001112a812 */ /* 0x000fca00078ec0ff */
[----:B------:R-:W-:-:S05]  /*1c70*/  VIADD R19, R18, 0xffffffff ;  /* 0xffffffff12137836 */ /* 0x000fca0000000000 */
[----:B------:R-:W-:Y:S01]  /*1c80*/  ISETP.GT.U32.AND P0, PT, R19, 0x7feffffe, PT ;  /* 0x7feffffe1300780c */ /* 0x000fe20003f04070 */
[----:B------:R-:W-:-:S05]  /*1c90*/  VIADD R19, R27, 0xffffffff ;  /* 0xffffffff1b137836 */ /* 0x000fca0000000000 */
[----:B------:R-:W-:-:S13]  /*1ca0*/  ISETP.GT.U32.OR P0, PT, R19, 0x7feffffe, P0 ;  /* 0x7feffffe1300780c */ /* 0x000fda0000704470 */
        /* <DEDUP_REMOVED lines=28> */
.L_x_27:
        /* <DEDUP_REMOVED lines=16> */
.L_x_30:
[----:B------:R-:W-:Y:S01]  /*1f70*/  LOP3.LUT R9, R13, 0x80000, RZ, 0xfc, !PT ;  /* 0x000800000d097812 */ /* 0x000fe200078efcff */
[----:B------:R-:W-:Y:S01]  /*1f80*/  IMAD.MOV.U32 R8, RZ, RZ, R12 ;  /* 0x000000ffff087224 */ /* 0x000fe200078e000c */
[----:B------:R-:W-:Y:S06]  /*1f90*/  BRA `(.L_x_28) ;  /* 0x0000000000087947 */ /* 0x000fec0003800000 */
.L_x_29:
[----:B------:R-:W-:Y:S01]  /*1fa0*/  LOP3.LUT R9, R15, 0x80000, RZ, 0xfc, !PT ;  /* 0x000800000f097812 */ /* 0x000fe200078efcff */
[----:B------:R-:W-:-:S07]  /*1fb0*/  IMAD.MOV.U32 R8, RZ, RZ, R14 ;  /* 0x000000ffff087224 */ /* 0x000fce00078e000e */
.L_x_28:
[----:B------:R-:W-:Y:S05]  /*1fc0*/  BSYNC.RECONVERGENT B1 ;  /* 0x0000000000017941 */ /* 0x000fea0003800200 */
.L_x_26:
[----:B------:R-:W-:Y:S02]  /*1fd0*/  IMAD.MOV.U32 R10, RZ, RZ, R8 ;  /* 0x000000ffff0a7224 */ /* 0x000fe400078e0008 */
[----:B------:R-:W-:Y:S02]  /*1fe0*/  IMAD.MOV.U32 R11, RZ, RZ, R9 ;  /* 0x000000ffff0b7224 */ /* 0x000fe400078e0009 */
[----:B------:R-:W-:Y:S02]  /*1ff0*/  IMAD.MOV.U32 R8, RZ, RZ, R4 ;  /* 0x000000ffff087224 */ /* 0x000fe400078e0004 */
[----:B------:R-:W-:-:S04]  /*2000*/  IMAD.MOV.U32 R9, RZ, RZ, 0x0 ;  /* 0x00000000ff097424 */ /* 0x000fc800078e00ff */
[----:B------:R-:W-:Y:S05]  /*2010*/  RET.REL.NODEC R8 `(_Z22differentiation_kernelPdPKddddS1_S1_S1_iiiidddddi) ;  /* 0xffffffdc08f87950 */ /* 0x000fea0003c3ffff */
        .type           $_Z22differentiation_kernelPdPKddddS1_S1_S1_iiiidddddi$__internal_trig_reduction_slowpathd,@function
        .size           $_Z22differentiation_kernelPdPKddddS1_S1_S1_iiiidddddi$__internal_trig_reduction_slowpathd,(.L_x_80 - $_Z22differentiation_kernelPdPKddddS1_S1_S1_iiiidddddi$__internal_trig_reduction_slowpathd)
$_Z22differentiation_kernelPdPKddddS1_S1_S1_iiiidddddi$__internal_trig_reduction_slowpathd:
[--C-:B------:R-:W-:Y:S01]  /*2020*/  SHF.R.U32.HI R16, RZ, 0x14, R17.reuse ;  /* 0x00000014ff107819 */ /* 0x100fe20000011611 */
[----:B------:R-:W-:Y:S02]  /*2030*/  IMAD.MOV.U32 R4, RZ, RZ, R12 ;  /* 0x000000ffff047224 */ /* 0x000fe400078e000c */
[----:B------:R-:W-:Y:S01]  /*2040*/  IMAD.MOV.U32 R27, RZ, RZ, R17 ;  /* 0x000000ffff1b7224 */ /* 0x000fe200078e0011 */
[----:B------:R-:W-:Y:S01]  /*2050*/  LOP3.LUT R9, R16, 0x7ff, RZ, 0xc0, !PT ;  /* 0x000007ff10097812 */ /* 0x000fe200078ec0ff */
[----:B------:R-:W-:-:S03]  /*2060*/  IMAD.MOV.U32 R8, RZ, RZ, RZ ;  /* 0x000000ffff087224 */ /* 0x000fc600078e00ff */
[----:B------:R-:W-:-:S13]  /*2070*/  ISETP.NE.AND P0, PT, R9, 0x7ff, PT ;  /* 0x000007ff0900780c */ /* 0x000fda0003f05270 */
[----:B------:R-:W-:Y:S05]  /*2080*/  @!P0 BRA `(.L_x_31) ;  /* 0x0000000800688947 */ /* 0x000fea0003800000 */
[----:B------:R-:W-:Y:S01]  /*2090*/  VIADD R8, R9, 0xfffffc00 ;  /* 0xfffffc0009087836 */ /* 0x000fe20000000000 */
[----:B------:R-:W-:Y:S01]  /*20a0*/  BSSY.RECONVERGENT B2, `(.L_x_32) ;  /* 0x0000034000027945 */ /* 0x000fe20003800200 */
[----:B------:R-:W-:-:S03]  /*20b0*/  CS2R R12, SRZ ;  /* 0x00000000000c7805 */ /* 0x000fc6000001ff00 */
[----:B------:R-:W-:Y:S02]  /*20c0*/  SHF.R.U32.HI R14, RZ, 0x6, R8 ;  /* 0x00000006ff0e7819 */ /* 0x000fe40000011608 */
[----:B------:R-:W-:Y:S02]  /*20d0*/  ISETP.GE.U32.AND P0, PT, R8, 0x80, PT ;  /* 0x000000800800780c */ /* 0x000fe40003f06070 */
[C---:B------:R-:W-:Y:S02]  /*20e0*/  IADD3 R8, PT, PT, -R14.reuse, 0x13, RZ ;  /* 0x000000130e087810 */ /* 0x040fe40007ffe1ff */
[----:B------:R-:W-:Y:S02]  /*20f0*/  IADD3 R10, PT, PT, -R14, 0xf, RZ ;  /* 0x0000000f0e0a7810 */ /* 0x000fe40007ffe1ff */
[----:B------:R-:W-:-:S04]  /*2100*/  SEL R11, R8, 0x12, P0 ;  /* 0x00000012080b7807 */ /* 0x000fc80000000000 */
[----:B------:R-:W-:-:S13]  /*2110*/  ISETP.GE.AND P0, PT, R10, R11, PT ;  /* 0x0000000b0a00720c */ /* 0x000fda0003f06270 */
[----:B------:R-:W-:Y:S05]  /*2120*/  @P0 BRA `(.L_x_33) ;  /* 0x0000000000ac0947 */ /* 0x000fea0003800000 */
[----:B------:R-:W0:Y:S01]  /*2130*/  LDC.64 R8, c[0x0][0x358] ;  /* 0x0000d600ff087b82 */ /* 0x000e220000000a00 */
[C---:B------:R-:W-:Y:S01]  /*2140*/  SHF.L.U64.HI R27, R4.reuse, 0xb, R27 ;  /* 0x0000000b041b7819 */ /* 0x040fe2000001021b */
[----:B------:R-:W-:Y:S01]  /*2150*/  BSSY.RECONVERGENT B3, `(.L_x_34) ;  /* 0x0000022000037945 */ /* 0x000fe20003800200 */
[----:B------:R-:W-:Y:S01]  /*2160*/  IMAD.SHL.U32 R15, R4, 0x800, RZ ;  /* 0x00000800040f7824 */ /* 0x000fe200078e00ff */
[----:B------:R-:W-:Y:S01]  /*2170*/  IADD3 R14, PT, PT, RZ, -R14, -R11 ;  /* 0x8000000eff0e7210 */ /* 0x000fe20007ffe80b */
[----:B------:R-:W-:Y:S01]  /*2180*/  IMAD.MOV.U32 R4, RZ, RZ, R10 ;  /* 0x000000ffff047224 */ /* 0x000fe200078e000a */
[----:B------:R-:W-:Y:S01]  /*2190*/  CS2R R12, SRZ ;  /* 0x00000000000c7805 */ /* 0x000fe2000001ff00 */
[----:B------:R-:W-:Y:S01]  /*21a0*/  IMAD.MOV.U32 R19, RZ, RZ, RZ ;  /* 0x000000ffff137224 */ /* 0x000fe200078e00ff */
[----:B------:R-:W-:-:S07]  /*21b0*/  LOP3.LUT R27, R27, 0x80000000, RZ, 0xfc, !PT ;  /* 0x800000001b1b7812 */ /* 0x000fce00078efcff */
.L_x_35:
[----:B------:R-:W1:Y:S01]  /*21c0*/  LDC.64 R10, c[0x4][RZ] ;  /* 0x01000000ff0a7b82 */ /* 0x000e620000000a00 */
[----:B0-----:R-:W-:Y:S02]  /*21d0*/  R2UR UR6, R8 ;  /* 0x00000000080672ca */ /* 0x001fe400000e0000 */
[----:B------:R-:W-:Y:S01]  /*21e0*/  R2UR UR7, R9 ;  /* 0x00000000090772ca */ /* 0x000fe200000e0000 */
[----:B-1----:R-:W-:-:S12]  /*21f0*/  IMAD.WIDE R10, R4, 0x8, R10 ;  /* 0x00000008040a7825 */ /* 0x002fd800078e020a */
[----:B------:R-:W2:Y:S01]  /*2200*/  LDG.E.64.CONSTANT R10, desc[UR6][R10.64] ;  /* 0x000000060a0a7981 */ /* 0x000ea2000c1e9b00 */
[----:B------:R-:W-:Y:S02]  /*2210*/  VIADD R14, R14, 0x1 ;  /* 0x000000010e0e7836 */ /* 0x000fe40000000000 */
[----:B------:R-:W-:Y:S02]  /*2220*/  VIADD R4, R4, 0x1 ;  /* 0x0000000104047836 */ /* 0x000fe40000000000 */
[----:B--2---:R-:W-:-:S04]  /*2230*/  IMAD.WIDE.U32 R12, P2, R10, R15, R12 ;  /* 0x0000000f0a0c7225 */ /* 0x004fc8000784000c */
[C---:B------:R-:W-:Y:S02]  /*2240*/  IMAD R29, R10.reuse, R27, RZ ;  /* 0x0000001b0a1d7224 */ /* 0x040fe400078e02ff */
[----:B------:R-:W-:Y:S02]  /*2250*/  IMAD R26, R11, R15, RZ ;  /* 0x0000000f0b1a7224 */ /* 0x000fe400078e02ff */
[----:B------:R-:W-:Y:S01]  /*2260*/  IMAD.HI.U32 R28, R10, R27, RZ ;  /* 0x0000001b0a1c7227 */ /* 0x000fe200078e00ff */
[----:B------:R-:W-:-:S03]  /*2270*/  IADD3 R13, P0, PT, R29, R13, RZ ;  /* 0x0000000d1d0d7210 */ /* 0x000fc60007f1e0ff */
[----:B------:R-:W-:Y:S01]  /*2280*/  IMAD.X R28, RZ, RZ, R28, P2 ;  /* 0x000000ffff1c7224 */ /* 0x000fe200010e061c */
[----:B------:R-:W-:Y:S01]  /*2290*/  IADD3 R13, P1, PT, R26, R13, RZ ;  /* 0x0000000d1a0d7210 */ /* 0x000fe20007f3e0ff */
[----:B------:R-:W-:-:S04]  /*22a0*/  IMAD.HI.U32 R26, R11, R15, RZ ;  /* 0x0000000f0b1a7227 */ /* 0x000fc800078e00ff */
[----:B------:R-:W-:Y:S01]  /*22b0*/  IMAD.HI.U32 R10, R11, R27, RZ ;  /* 0x0000001b0b0a7227 */ /* 0x000fe200078e00ff */
[----:B------:R-:W-:-:S03]  /*22c0*/  IADD3.X R26, P0, PT, R26, R28, RZ, P0, !PT ;  /* 0x0000001c1a1a7210 */ /* 0x000fc6000071e4ff */
[----:B------:R-:W-:Y:S02]  /*22d0*/  IMAD R11, R11, R27, RZ ;  /* 0x0000001b0b0b7224 */ /* 0x000fe400078e02ff */
[----:B------:R-:W-:Y:S01]  /*22e0*/  IMAD.X R10, RZ, RZ, R10, P0 ;  /* 0x000000ffff0a7224 */ /* 0x000fe200000e060a */
[----:B------:R-:W-:Y:S01]  /*22f0*/  ISETP.NE.AND P0, PT, R14, -0xf, PT ;  /* 0xfffffff10e00780c */ /* 0x000fe20003f05270 */
[----:B------:R-:W-:Y:S01]  /*2300*/  IMAD R29, R19, 0x8, R1 ;  /* 0x00000008131d7824 */ /* 0x000fe200078e0201 */
[----:B------:R-:W-:Y:S01]  /*2310*/  IADD3.X R26, P1, PT, R11, R26, RZ, P1, !PT ;  /* 0x0000001a0b1a7210 */ /* 0x000fe20000f3e4ff */
[----:B------:R-:W-:-:S03]  /*2320*/  VIADD R19, R19, 0x1 ;  /* 0x0000000113137836 */ /* 0x000fc60000000000 */
[----:B------:R0:W-:Y:S02]  /*2330*/  STL.64 [R29], R12 ;  /* 0x0000000c1d007387 */ /* 0x0001e40000100a00 */
[----:B0-----:R-:W-:Y:S02]  /*2340*/  IMAD.X R13, RZ, RZ, R10, P1 ;  /* 0x000000ffff0d7224 */ /* 0x001fe400008e060a */
[----:B------:R-:W-:-:S03]  /*2350*/  IMAD.MOV.U32 R12, RZ, RZ, R26 ;  /* 0x000000ffff0c7224 */ /* 0x000fc600078e001a */
[----:B------:R-:W-:Y:S05]  /*2360*/  @P0 BRA `(.L_x_35) ;  /* 0xfffffffc00940947 */ /* 0x000fea000383ffff */
[----:B------:R-:W-:Y:S05]  /*2370*/  BSYNC.RECONVERGENT B3 ;  /* 0x0000000000037941 */ /* 0x000fea0003800200 */
.L_x_34:
[----:B------:R-:W-:-:S05]  /*2380*/  LOP3.LUT R4, R16, 0x7ff, RZ, 0xc0, !PT ;  /* 0x000007ff10047812 */ /* 0x000fca00078ec0ff */
[----:B------:R-:W-:-:S05]  /*2390*/  VIADD R4, R4, 0xfffffc00 ;  /* 0xfffffc0004047836 */ /* 0x000fca0000000000 */
[----:B------:R-:W-:Y:S02]  /*23a0*/  SHF.R.U32.HI R8, RZ, 0x6, R4 ;  /* 0x00000006ff087819 */ /* 0x000fe40000011604 */
[----:B------:R-:W-:Y:S02]  /*23b0*/  ISETP.GE.U32.AND P0, PT, R4, 0x80, PT ;  /* 0x000000800400780c */ /* 0x000fe40003f06070 */
[----:B------:R-:W-:-:S04]  /*23c0*/  IADD3 R8, PT, PT, -R8, 0x13, RZ ;  /* 0x0000001308087810 */ /* 0x000fc80007ffe1ff */
[----:B------:R-:W-:-:S07]  /*23d0*/  SEL R10, R8, 0x12, P0 ;  /* 0x00000012080a7807 */ /* 0x000fce0000000000 */
.L_x_33:
[----:B------:R-:W-:Y:S05]  /*23e0*/  BSYNC.RECONVERGENT B2 ;  /* 0x0000000000027941 */ /* 0x000fea0003800200 */
.L_x_32:
[C---:B------:R-:W-:Y:S02]  /*23f0*/  LOP3.LUT R4, R16.reuse, 0x7ff, RZ, 0xc0, !PT ;  /* 0x000007ff10047812 */ /* 0x040fe400078ec0ff */
[----:B------:R-:W-:-:S03]  /*2400*/  LOP3.LUT P0, R27, R16, 0x3f, RZ, 0xc0, !PT ;  /* 0x0000003f101b7812 */ /* 0x000fc6000780c0ff */
[----:B------:R-:W-:-:S05]  /*2410*/  VIADD R4, R4, 0xfffffc00 ;  /* 0xfffffc0004047836 */ /* 0x000fca0000000000 */
[----:B------:R-:W-:-:S05]  /*2420*/  SHF.R.U32.HI R9, RZ, 0x6, R4 ;  /* 0x00000006ff097819 */ /* 0x000fca0000011604 */
[----:B------:R-:W-:-:S04]  /*2430*/  IMAD.IADD R4, R9, 0x1, R10 ;  /* 0x0000000109047824 */ /* 0x000fc800078e020a */
[----:B------:R-:W-:-:S05]  /*2440*/  IMAD.U32 R19, R4, 0x8, R1 ;  /* 0x0000000804137824 */ /* 0x000fca00078e0001 */
[----:B------:R0:W-:Y:S04]  /*2450*/  STL.64 [R19+-0x78], R12 ;  /* 0xffff880c13007387 */ /* 0x0001e80000100a00 */
[----:B------:R-:W2:Y:S04]  /*2460*/  @P0 LDL.64 R28, [R1+0x8] ;  /* 0x00000800011c0983 */ /* 0x000ea80000100a00 */
[----:B------:R-:W3:Y:S04]  /*2470*/  LDL.64 R10, [R1+0x10] ;  /* 0x00001000010a7983 */ /* 0x000ee80000100a00 */
[----:B------:R-:W4:Y:S01]  /*2480*/  LDL.64 R8, [R1+0x18] ;  /* 0x0000180001087983 */ /* 0x000f220000100a00 */
[----:B------:R-:W-:Y:S01]  /*2490*/  @P0 LOP3.LUT R15, R27, 0x3f, RZ, 0x3c, !PT ;  /* 0x0000003f1b0f0812 */ /* 0x000fe200078e3cff */
[----:B------:R-:W-:Y:S01]  /*24a0*/  BSSY.RECONVERGENT B2, `(.L_x_36) ;  /* 0x0000034000027945 */ /* 0x000fe20003800200 */
[----:B--2---:R-:W-:-:S02]  /*24b0*/  @P0 SHF.R.U64 R26, R28, 0x1, R29 ;  /* 0x000000011c1a0819 */ /* 0x004fc4000000121d */
[----:B------:R-:W-:Y:S02]  /*24c0*/  @P0 SHF.R.U32.HI R28, RZ, 0x1, R29 ;  /* 0x00000001ff1c0819 */ /* 0x000fe4000001161d */
[--C-:B---3--:R-:W-:Y:S02]  /*24d0*/  @P0 SHF.R.U32.HI R4, RZ, 0x1, R11.reuse ;  /* 0x00000001ff040819 */ /* 0x108fe4000001160b */
[C-C-:B------:R-:W-:Y:S02]  /*24e0*/  @P0 SHF.R.U64 R29, R10.reuse, 0x1, R11.reuse ;  /* 0x000000010a1d0819 */ /* 0x140fe4000000120b */
[----:B------:R-:W-:Y:S02]  /*24f0*/  @P0 SHF.L.U32 R16, R10, R27, RZ ;  /* 0x0000001b0a100219 */ /* 0x000fe400000006ff */
[----:B0-----:R-:W-:Y:S02]  /*2500*/  @P0 SHF.R.U64 R13, R26, R15, R28 ;  /* 0x0000000f1a0d0219 */ /* 0x001fe4000000121c */
[----:B------:R-:W-:-:S02]  /*2510*/  @P0 SHF.L.U64.HI R14, R10, R27, R11 ;  /* 0x0000001b0a0e0219 */ /* 0x000fc4000001020b */
[----:B------:R-:W-:Y:S02]  /*2520*/  @P0 SHF.R.U32.HI R19, RZ, R15, R28 ;  /* 0x0000000fff130219 */ /* 0x000fe4000001161c */
[----:B----4-:R-:W-:Y:S02]  /*2530*/  @P0 SHF.L.U32 R12, R8, R27, RZ ;  /* 0x0000001b080c0219 */ /* 0x010fe400000006ff */
[----:B------:R-:W-:Y:S02]  /*2540*/  @P0 SHF.R.U64 R29, R29, R15, R4 ;  /* 0x0000000f1d1d0219 */ /* 0x000fe40000001204 */
[----:B------:R-:W-:Y:S02]  /*2550*/  @P0 LOP3.LUT R10, R16, R13, RZ, 0xfc, !PT ;  /* 0x0000000d100a0212 */ /* 0x000fe400078efcff */
[----:B------:R-:W-:Y:S02]  /*2560*/  @P0 LOP3.LUT R11, R14, R19, RZ, 0xfc, !PT ;  /* 0x000000130e0b0212 */ /* 0x000fe400078efcff */
[----:B------:R-:W-:-:S02]  /*2570*/  @P0 SHF.L.U64.HI R27, R8, R27, R9 ;  /* 0x0000001b081b0219 */ /* 0x000fc40000010209 */
[----:B------:R-:W-:Y:S01]  /*2580*/  @P0 LOP3.LUT R8, R12, R29, RZ, 0xfc, !PT ;  /* 0x0000001d0c080212 */ /* 0x000fe200078efcff */
[C---:B------:R-:W-:Y:S01]  /*2590*/  IMAD.SHL.U32 R12, R10.reuse, 0x4, RZ ;  /* 0x000000040a0c7824 */ /* 0x040fe200078e00ff */
[----:B------:R-:W-:Y:S02]  /*25a0*/  @P0 SHF.R.U32.HI R4, RZ, R15, R4 ;  /* 0x0000000fff040219 */ /* 0x000fe40000011604 */
[----:B------:R-:W-:Y:S02]  /*25b0*/  SHF.L.U64.HI R10, R10, 0x2, R11 ;  /* 0x000000020a0a7819 */ /* 0x000fe4000001020b */
[----:B------:R-:W-:Y:S02]  /*25c0*/  SHF.L.W.U32.HI R14, R11, 0x2, R8 ;  /* 0x000000020b0e7819 */ /* 0x000fe40000010e08 */
[----:B------:R-:W-:Y:S02]  /*25d0*/  @P0 LOP3.LUT R9, R27, R4, RZ, 0xfc, !PT ;  /* 0x000000041b090212 */ /* 0x000fe400078efcff */
[----:B------:R-:W-:-:S02]  /*25e0*/  IADD3 RZ, P0, PT, RZ, -R12, RZ ;  /* 0x8000000cffff7210 */ /* 0x000fc40007f1e0ff */
[----:B------:R-:W-:Y:S02]  /*25f0*/  LOP3.LUT R11, RZ, R10, RZ, 0x33, !PT ;  /* 0x0000000aff0b7212 */ /* 0x000fe400078e33ff */
[----:B------:R-:W-:Y:S02]  /*2600*/  SHF.L.W.U32.HI R8, R8, 0x2, R9 ;  /* 0x0000000208087819 */ /* 0x000fe40000010e09 */
[----:B------:R-:W-:Y:S02]  /*2610*/  LOP3.LUT R4, RZ, R14, RZ, 0x33, !PT ;  /* 0x0000000eff047212 */ /* 0x000fe400078e33ff */
[----:B------:R-:W-:Y:S02]  /*2620*/  IADD3.X R11, P0, PT, RZ, R11, RZ, P0, !PT ;  /* 0x0000000bff0b7210 */ /* 0x000fe4000071e4ff */
[----:B------:R-:W-:Y:S02]  /*2630*/  LOP3.LUT R15, RZ, R8, RZ, 0x33, !PT ;  /* 0x00000008ff0f7212 */ /* 0x000fe400078e33ff */
[----:B------:R-:W-:-:S02]  /*2640*/  IADD3.X R13, P1, PT, RZ, R4, RZ, P0, !PT ;  /* 0x00000004ff0d7210 */ /* 0x000fc4000073e4ff */
[----:B------:R-:W-:-:S03]  /*2650*/  ISETP.GT.U32.AND P2, PT, R14, -0x1, PT ;  /* 0xffffffff0e00780c */ /* 0x000fc60003f44070 */
[----:B------:R-:W-:Y:S01]  /*2660*/  IMAD.X R15, RZ, RZ, R15, P1 ;  /* 0x000000ffff0f7224 */ /* 0x000fe200008e060f */
[----:B------:R-:W-:-:S04]  /*2670*/  ISETP.GT.AND.EX P0, PT, R8, -0x1, PT, P2 ;  /* 0xffffffff0800780c */ /* 0x000fc80003f04320 */
[----:B------:R-:W-:Y:S02]  /*2680*/  SEL R15, R8, R15, P0 ;  /* 0x0000000f080f7207 */ /* 0x000fe40000000000 */
[----:B------:R-:W-:Y:S02]  /*2690*/  SEL R14, R14, R13, P0 ;  /* 0x0000000d0e0e7207 */ /* 0x000fe40000000000 */
[----:B------:R-:W-:Y:S02]  /*26a0*/  ISETP.NE.U32.AND P1, PT, R15, RZ, PT ;  /* 0x000000ff0f00720c */ /* 0x000fe40003f25070 */
[----:B------:R-:W-:Y:S02]  /*26b0*/  SEL R19, R10, R11, P0 ;  /* 0x0000000b0a137207 */ /* 0x000fe40000000000 */
[----:B------:R-:W-:Y:S01]  /*26c0*/  SEL R13, R14, R15, !P1 ;  /* 0x0000000f0e0d7207 */ /* 0x000fe20004800000 */
[----:B------:R-:W-:-:S05]  /*26d0*/  @!P0 IMAD.MOV R12, RZ, RZ, -R12 ;  /* 0x000000ffff0c8224 */ /* 0x000fca00078e0a0c */
[----:B------:R-:W0:Y:S02]  /*26e0*/  FLO.U32 R13, R13 ;  /* 0x0000000d000d7300 */ /* 0x000e2400000e0000 */
[C---:B0-----:R-:W-:Y:S02]  /*26f0*/  IADD3 R16, PT, PT, -R13.reuse, 0x1f, RZ ;  /* 0x0000001f0d107810 */ /* 0x041fe40007ffe1ff */
[----:B------:R-:W-:-:S03]  /*2700*/  IADD3 R4, PT, PT, -R13, 0x3f, RZ ;  /* 0x0000003f0d047810 */ /* 0x000fc60007ffe1ff */
[----:B------:R-:W-:-:S05]  /*2710*/  @P1 IMAD.MOV R4, RZ, RZ, R16 ;  /* 0x000000ffff041224 */ /* 0x000fca00078e0210 */
[----:B------:R-:W-:-:S13]  /*2720*/  ISETP.NE.AND P1, PT, R4, RZ, PT ;  /* 0x000000ff0400720c */ /* 0x000fda0003f25270 */
[----:B------:R-:W-:Y:S05]  /*2730*/  @!P1 BRA `(.L_x_37) ;  /* 0x0000000000289947 */ /* 0x000fea0003800000 */
[----:B------:R-:W-:Y:S02]  /*2740*/  LOP3.LUT R11, R4, 0x3f, RZ, 0xc0, !PT ;  /* 0x0000003f040b7812 */ /* 0x000fe400078ec0ff */
[--C-:B------:R-:W-:Y:S02]  /*2750*/  SHF.R.U64 R13, R12, 0x1, R19.reuse ;  /* 0x000000010c0d7819 */ /* 0x100fe40000001213 */
[----:B------:R-:W-:Y:S02]  /*2760*/  SHF.R.U32.HI R19, RZ, 0x1, R19 ;  /* 0x00000001ff137819 */ /* 0x000fe40000011613 */
[----:B------:R-:W-:Y:S02]  /*2770*/  LOP3.LUT R10, R4, 0x3f, RZ, 0xc, !PT ;  /* 0x0000003f040a7812 */ /* 0x000fe400078e0cff */
[CC--:B------:R-:W-:Y:S02]  /*2780*/  SHF.L.U64.HI R15, R14.reuse, R11.reuse, R15 ;  /* 0x0000000b0e0f7219 */ /* 0x0c0fe4000001020f */
[----:B------:R-:W-:-:S02]  /*2790*/  SHF.L.U32 R11, R14, R11, RZ ;  /* 0x0000000b0e0b7219 */ /* 0x000fc400000006ff */
[-CC-:B------:R-:W-:Y:S02]  /*27a0*/  SHF.R.U64 R14, R13, R10.reuse, R19.reuse ;  /* 0x0000000a0d0e7219 */ /* 0x180fe40000001213 */
[----:B------:R-:W-:Y:S02]  /*27b0*/  SHF.R.U32.HI R10, RZ, R10, R19 ;  /* 0x0000000aff0a7219 */ /* 0x000fe40000011613 */
[----:B------:R-:W-:Y:S02]  /*27c0*/  LOP3.LUT R14, R11, R14, RZ, 0xfc, !PT ;  /* 0x0000000e0b0e7212 */ /* 0x000fe400078efcff */
[----:B------:R-:W-:-:S07]  /*27d0*/  LOP3.LUT R15, R15, R10, RZ, 0xfc, !PT ;  /* 0x0000000a0f0f7212 */ /* 0x000fce00078efcff */
.L_x_37:
[----:B------:R-:W-:Y:S05]  /*27e0*/  BSYNC.RECONVERGENT B2 ;  /* 0x0000000000027941 */ /* 0x000fea0003800200 */
.L_x_36:
[----:B------:R-:W-:-:S04]  /*27f0*/  IMAD.WIDE.U32 R12, R14, 0x2168c235, RZ ;  /* 0x2168c2350e0c7825 */ /* 0x000fc800078e00ff */
[----:B------:R-:W-:Y:S01]  /*2800*/  IMAD.MOV.U32 R10, RZ, RZ, R13 ;  /* 0x000000ffff0a7224 */ /* 0x000fe200078e000d */
[----:B------:R-:W-:Y:S01]  /*2810*/  IADD3 RZ, P1, PT, R12, R12, RZ ;  /* 0x0000000c0cff7210 */ /* 0x000fe20007f3e0ff */
[----:B------:R-:W-:Y:S02]  /*2820*/  IMAD.MOV.U32 R11, RZ, RZ, RZ ;  /* 0x000000ffff0b7224 */ /* 0x000fe400078e00ff */
[----:B------:R-:W-:-:S04]  /*2830*/  IMAD.HI.U32 R13, R15, -0x36f0255e, RZ ;  /* 0xc90fdaa20f0d7827 */ /* 0x000fc800078e00ff */
[----:B------:R-:W-:-:S04]  /*2840*/  IMAD.WIDE.U32 R10, R14, -0x36f0255e, R10 ;  /* 0xc90fdaa20e0a7825 */ /* 0x000fc800078e000a */
[----:B------:R-:W-:-:S04]  /*2850*/  IMAD.WIDE.U32 R10, P2, R15, 0x2168c235, R10 ;  /* 0x2168c2350f0a7825 */ /* 0x000fc8000784000a */
[----:B------:R-:W-:Y:S01]  /*2860*/  IMAD R15, R15, -0x36f0255e, RZ ;  /* 0xc90fdaa20f0f7824 */ /* 0x000fe200078e02ff */
[----:B------:R-:W-:Y:S01]  /*2870*/  IADD3.X RZ, P1, PT, R10, R10, RZ, P1, !PT ;  /* 0x0000000a0aff7210 */ /* 0x000fe20000f3e4ff */
[----:B------:R-:W-:-:S03]  /*2880*/  IMAD.X R12, RZ, RZ, R13, P2 ;  /* 0x000000ffff0c7224 */ /* 0x000fc600010e060d */
[----:B------:R-:W-:-:S04]  /*2890*/  IADD3 R11, P2, PT, R15, R11, RZ ;  /* 0x0000000b0f0b7210 */ /* 0x000fc80007f5e0ff */
[C---:B------:R-:W-:Y:S01]  /*28a0*/  ISETP.GT.U32.AND P3, PT, R11.reuse, RZ, PT ;  /* 0x000000ff0b00720c */ /* 0x040fe20003f64070 */
[----:B------:R-:W-:Y:S01]  /*28b0*/  IMAD.X R12, RZ, RZ, R12, P2 ;  /* 0x000000ffff0c7224 */ /* 0x000fe200010e060c */
[----:B------:R-:W-:-:S04]  /*28c0*/  IADD3.X R10, P2, PT, R11, R11, RZ, P1, !PT ;  /* 0x0000000b0b0a7210 */ /* 0x000fc80000f5e4ff */
[C---:B------:R-:W-:Y:S01]  /*28d0*/  ISETP.GT.AND.EX P1, PT, R12.reuse, RZ, PT, P3 ;  /* 0x000000ff0c00720c */ /* 0x040fe20003f24330 */
[----:B------:R-:W-:-:S03]  /*28e0*/  IMAD.X R13, R12, 0x1, R12, P2 ;  /* 0x000000010c0d7824 */ /* 0x000fc600010e060c */
[----:B------:R-:W-:Y:S02]  /*28f0*/  SEL R11, R10, R11, P1 ;  /* 0x0000000b0a0b7207 */ /* 0x000fe40000800000 */
[----:B------:R-:W-:Y:S02]  /*2900*/  SEL R12, R13, R12, P1 ;  /* 0x0000000c0d0c7207 */ /* 0x000fe40000800000 */
[----:B------:R-:W-:Y:S02]  /*2910*/  IADD3 R11, P2, PT, R11, 0x1, RZ ;  /* 0x000000010b0b7810 */ /* 0x000fe40007f5e0ff */
[----:B------:R-:W-:Y:S02]  /*2920*/  SEL R13, RZ, 0xffffffff, !P1 ;  /* 0xffffffffff0d7807 */ /* 0x000fe40004800000 */
[----:B------:R-:W-:Y:S01]  /*2930*/  LOP3.LUT P1, R10, R17, 0x80000000, RZ, 0xc0, !PT ;  /* 0x80000000110a7812 */ /* 0x000fe2000782c0ff */
[----:B------:R-:W-:Y:S02]  /*2940*/  IMAD.X R12, RZ, RZ, R12, P2 ;  /* 0x000000ffff0c7224 */ /* 0x000fe400010e060c */
[----:B------:R-:W-:Y:S01]  /*2950*/  IMAD.IADD R13, R13, 0x1, -R4 ;  /* 0x000000010d0d7824 */ /* 0x000fe200078e0a04 */
[----:B------:R-:W-:-:S02]  /*2960*/  @!P0 LOP3.LUT R10, R10, 0x80000000, RZ, 0x3c, !PT ;  /* 0x800000000a0a8812 */ /* 0x000fc400078e3cff */
[----:B------:R-:W-:-:S04]  /*2970*/  SHF.R.U64 R11, R11, 0xa, R12 ;  /* 0x0000000a0b0b7819 */ /* 0x000fc8000000120c */
[----:B------:R-:W-:-:S04]  /*2980*/  IADD3 R11, P2, PT, R11, 0x1, RZ ;  /* 0x000000010b0b7810 */ /* 0x000fc80007f5e0ff */
[----:B------:R-:W-:-:S04]  /*2990*/  LEA.HI.X R12, R12, RZ, RZ, 0x16, P2 ;  /* 0x000000ff0c0c7211 */ /* 0x000fc800010fb4ff */
[--C-:B------:R-:W-:Y:S02]  /*29a0*/  SHF.R.U64 R4, R11, 0x1, R12.reuse ;  /* 0x000000010b047819 */ /* 0x100fe4000000120c */
[----:B------:R-:W-:Y:S01]  /*29b0*/  SHF.R.U32.HI R11, RZ, 0x1e, R9 ;  /* 0x0000001eff0b7819 */ /* 0x000fe20000011609 */
[----:B------:R-:W-:Y:S01]  /*29c0*/  IMAD.SHL.U32 R9, R13, 0x100000, RZ ;  /* 0x001000000d097824 */ /* 0x000fe200078e00ff */
[----:B------:R-:W-:Y:S02]  /*29d0*/  SHF.R.U32.HI R12, RZ, 0x1, R12 ;  /* 0x00000001ff0c7819 */ /* 0x000fe4000001160c */
[----:B------:R-:W-:Y:S02]  /*29e0*/  IADD3 R4, P2, P3, RZ, RZ, R4 ;  /* 0x000000ffff047210 */ /* 0x000fe40007b5e004 */
[----:B------:R-:W-:Y:S02]  /*29f0*/  LEA.HI R8, R8, R11, RZ, 0x1 ;  /* 0x0000000b08087211 */ /* 0x000fe400078f08ff */
[----:B------:R-:W-:-:S03]  /*2a00*/  IADD3.X R9, PT, PT, R9, 0x3fe00000, R12, P2, P3 ;  /* 0x3fe0000009097810 */ /* 0x000fc600017e640c */
[----:B------:R-:W-:Y:S01]  /*2a10*/  @P1 IMAD.MOV R8, RZ, RZ, -R8 ;  /* 0x000000ffff081224 */ /* 0x000fe200078e0a08 */
[----:B------:R-:W-:-:S07]  /*2a20*/  LOP3.LUT R27, R9, R10, RZ, 0xfc, !PT ;  /* 0x0000000a091b7212 */ /* 0x000fce00078efcff */
.L_x_31:
[----:B------:R-:W-:Y:S02]  /*2a30*/  IMAD.MOV.U32 R19, RZ, RZ, 0x0 ;  /* 0x00000000ff137424 */ /* 0x000fe400078e00ff */
[----:B------:R-:W-:Y:S02]  /*2a40*/  IMAD.MOV.U32 R26, RZ, RZ, R4 ;  /* 0x000000ffff1a7224 */ /* 0x000fe400078e0004 */
[----:B------:R-:W-:Y:S05]  /*2a50*/  RET.REL.NODEC R18 `(_Z22differentiation_kernelPdPKddddS1_S1_S1_iiiidddddi) ;  /* 0xffffffd412687950 */ /* 0x000fea0003c3ffff */
.L_x_38:
        /* <DEDUP_REMOVED lines=10> */
.L_x_80:


//--------------------- .text._Z29bilinear_interpolation_kernelPdPKdS1_S1_S1_S1_iiiiiii --------------------------
	.section	.text._Z29bilinear_interpolation_kernelPdPKdS1_S1_S1_S1_iiiiiii,"ax",@progbits
	.align	128
        .global         _Z29bilinear_interpolation_kernelPdPKdS1_S1_S1_S1_iiiiiii
        .type           _Z29bilinear_interpolation_kernelPdPKdS1_S1_S1_S1_iiiiiii,@function
        .size           _Z29bilinear_interpolation_kernelPdPKdS1_S1_S1_S1_iiiiiii,(.L_x_81 - _Z29bilinear_interpolation_kernelPdPKdS1_S1_S1_S1_iiiiiii)
        .other          _Z29bilinear_interpolation_kernelPdPKdS1_S1_S1_S1_iiiiiii,@"STO_CUDA_ENTRY STV_DEFAULT"
_Z29bilinear_interpolation_kernelPdPKdS1_S1_S1_S1_iiiiiii:
.text._Z29bilinear_interpolation_kernelPdPKdS1_S1_S1_S1_iiiiiii:
[----:B------:R-:W-:Y:S01]  /*0000*/  LDC R1, c[0x0][0x37c] ;  /* 0x0000df00ff017b82 */ /* 0x000fe20000000800 */
[----:B------:R-:W0:Y:S07]  /*0010*/  S2R R3, SR_TID.Y ;  /* 0x0000000000037919 */ /* 0x000e2e0000002200 */
[----:B------:R-:W1:Y:S01]  /*0020*/  LDC R5, c[0x0][0x360] ;  /* 0x0000d800ff057b82 */ /* 0x000e620000000800 */
[----:B------:R-:W2:Y:S01]  /*0030*/  LDCU.64 UR6, c[0x0][0x3b0] ;  /* 0x00007600ff0677ac */ /* 0x000ea20008000a00 */
[----:B------:R-:W1:Y:S06]  /*0040*/  S2R R0, SR_TID.X ;  /* 0x0000000000007919 */ /* 0x000e6c0000002100 */
[----:B------:R-:W0:Y:S08]  /*0050*/  S2UR UR5, SR_CTAID.Y ;  /* 0x00000000000579c3 */ /* 0x000e300000002600 */
[----:B------:R-:W0:Y:S08]  /*0060*/  LDC R4, c[0x0][0x364] ;  /* 0x0000d900ff047b82 */ /* 0x000e300000000800 */
[----:B------:R-:W1:Y:S01]  /*0070*/  S2UR UR4, SR_CTAID.X ;  /* 0x00000000000479c3 */ /* 0x000e620000002500 */
[----:B0-----:R-:W-:-:S05]  /*0080*/  IMAD R4, R4, UR5, R3 ;  /* 0x0000000504047c24 */ /* 0x001fca000f8e0203 */
[----:B--2---:R-:W-:Y:S01]  /*0090*/  ISETP.GE.AND P0, PT, R4, UR6, PT ;  /* 0x0000000604007c0c */ /* 0x004fe2000bf06270 */
[----:B-1----:R-:W-:-:S05]  /*00a0*/  IMAD R5, R5, UR4, R0 ;  /* 0x0000000405057c24 */ /* 0x002fca000f8e0200 */
[----:B------:R-:W-:-:S13]  /*00b0*/  ISETP.GE.OR P0, PT, R5, UR7, P0 ;  /* 0x0000000705007c0c */ /* 0x000fda0008706670 */
[----:B------:R-:W-:Y:S05]  /*00c0*/  @P0 EXIT ;  /* 0x000000000000094d */ /* 0x000fea0003800000 */
[----:B------:R-:W0:Y:S01]  /*00d0*/  LDC.64 R10, c[0x0][0x3a0] ;  /* 0x0000e800ff0a7b82 */ /* 0x000e220000000a00 */
[----:B------:R-:W0:Y:S07]  /*00e0*/  LDCU.64 UR4, c[0x0][0x358] ;  /* 0x00006b00ff0477ac */ /* 0x000e2e0008000a00 */
[----:B------:R-:W1:Y:S01]  /*00f0*/  LDC.64 R2, c[0x0][0x390] ;  /* 0x0000e400ff027b82 */ /* 0x000e620000000a00 */
[----:B------:R-:W-:Y:S01]  /*0100*/  IMAD.MOV.U32 R6, RZ, RZ, 0x1 ;  /* 0x00000001ff067424 */ /* 0x000fe200078e00ff */
[----:B------:R-:W2:Y:S01]  /*0110*/  LDCU UR6, c[0x0][0x3c0] ;  /* 0x00007800ff0677ac */ /* 0x000ea20008000800 */
[----:B0-----:R-:W3:Y:S01]  /*0120*/  LDG.E.64.CONSTANT R10, desc[UR4][R10.64] ;  /* 0x000000040a0a7981 */ /* 0x001ee2000c1e9b00 */
[----:B-1----:R-:W-:-:S06]  /*0130*/  IMAD.WIDE.U32 R2, R4, 0x8, R2 ;  /* 0x0000000804027825 */ /* 0x002fcc00078e0002 */
[----:B------:R-:W4:Y:S01]  /*0140*/  LDG.E.64.CONSTANT R2, desc[UR4][R2.64] ;  /* 0x0000000402027981 */ /* 0x000f22000c1e9b00 */
[----:B------:R-:W-:Y:S01]  /*0150*/  BSSY.RECONVERGENT B0, `(.L_x_39) ;  /* 0x0000017000007945 */ /* 0x000fe20003800200 */
[----:B---3--:R-:W0:Y:S01]  /*0160*/  MUFU.RCP64H R7, R11 ;  /* 0x0000000b00077308 */ /* 0x008e220000001800 */
[----:B----4-:R-:W-:Y:S01]  /*0170*/  FSETP.GEU.AND P1, PT, |R3|, 6.5827683646048100446e-37, PT ;  /* 0x036000000300780b */ /* 0x010fe20003f2e200 */
[----:B0-----:R-:W-:-:S08]  /*0180*/  DFMA R8, -R10, R6, 1 ;  /* 0x3ff000000a08742b */ /* 0x001fd00000000106 */
[----:B------:R-:W-:-:S08]  /*0190*/  DFMA R8, R8, R8, R8 ;  /* 0x000000080808722b */ /* 0x000fd00000000008 */
[----:B------:R-:W-:-:S08]  /*01a0*/  DFMA R8, R6, R8, R6 ;  /* 0x000000080608722b */ /* 0x000fd00000000006 */
[----:B------:R-:W-:-:S08]  /*01b0*/  DFMA R6, -R10, R8, 1 ;  /* 0x3ff000000a06742b */ /* 0x000fd00000000108 */
[----:B------:R-:W-:-:S08]  /*01c0*/  DFMA R6, R8, R6, R8 ;  /* 0x000000060806722b */ /* 0x000fd00000000008 */
[----:B------:R-:W-:-:S08]  /*01d0*/  DMUL R8, R2, R6 ;  /* 0x0000000602087228 */ /* 0x000fd00000000000 */
[----:B------:R-:W-:-:S08]  /*01e0*/  DFMA R12, -R10, R8, R2 ;  /* 0x000000080a0c722b */ /* 0x000fd00000000102 */
[----:B------:R-:W-:Y:S01]  /*01f0*/  DFMA R6, R6, R12, R8 ;  /* 0x0000000c0606722b */ /* 0x000fe20000000008 */
[----:B--2---:R-:W0:Y:S09]  /*0200*/  I2F.F64 R8, UR6 ;  /* 0x0000000600087d12 */ /* 0x004e320008201c00 */
[----:B------:R-:W-:-:S05]  /*0210*/  FFMA R0, RZ, R11, R7 ;  /* 0x0000000bff007223 */ /* 0x000fca0000000007 */
[----:B------:R-:W-:-:S13]  /*0220*/  FSETP.GT.AND P0, PT, |R0|, 1.469367938527859385e-39, PT ;  /* 0x001000000000780b */ /* 0x000fda0003f04200 */
[----:B0-----:R-:W-:Y:S05]  /*0230*/  @P0 BRA P1, `(.L_x_40) ;  /* 0x0000000000200947 */ /* 0x001fea0000800000 */
[----:B------:R-:W-:Y:S01]  /*0240*/  IMAD.MOV.U32 R16, RZ, RZ, R2 ;  /* 0x000000ffff107224 */ /* 0x000fe200078e0002 */
[----:B------:R-:W-:Y:S01]  /*0250*/  MOV R0, 0x2a0 ;  /* 0x000002a000007802 */ /* 0x000fe20000000f00 */
[----:B------:R-:W-:Y:S02]  /*0260*/  IMAD.MOV.U32 R17, RZ, RZ, R3 ;  /* 0x000000ffff117224 */ /* 0x000fe400078e0003 */
[----:B------:R-:W-:Y:S02]  /*0270*/  IMAD.MOV.U32 R14, RZ, RZ, R10 ;  /* 0x000000ffff0e7224 */ /* 0x000fe400078e000a */
[----:B------:R-:W-:-:S07]  /*0280*/  IMAD.MOV.U32 R15, RZ, RZ, R11 ;  /* 0x000000ffff0f7224 */ /* 0x000fce00078e000b */
[----:B------:R-:W-:Y:S05]  /*0290*/  CALL.REL.NOINC `($__internal_2_$__cuda_sm20_div_rn_f64_full) ;  /* 0x0000000400a87944 */ /* 0x000fea0003c00000 */
[----:B------:R-:W-:Y:S02]  /*02a0*/  IMAD.MOV.U32 R6, RZ, RZ, R20 ;  /* 0x000000ffff067224 */ /* 0x000fe400078e0014 */
[----:B------:R-:W-:-:S07]  /*02b0*/  IMAD.MOV.U32 R7, RZ, RZ, R21 ;  /* 0x000000ffff077224 */ /* 0x000fce00078e0015 */
.L_x_40:
[----:B------:R-:W-:Y:S05]  /*02c0*/  BSYNC.RECONVERGENT B0 ;  /* 0x0000000000007941 */ /* 0x000fea0003800200 */
.L_x_39:
[----:B------:R-:W0:Y:S02]  /*02d0*/  LDC.64 R12, c[0x0][0x398] ;  /* 0x0000e600ff0c7b82 */ /* 0x000e240000000a00 */
[----:B0-----:R-:W-:-:S06]  /*02e0*/  IMAD.WIDE R12, R5, 0x8, R12 ;  /* 0x00000008050c7825 */ /* 0x001fcc00078e020c */
[----:B------:R-:W2:Y:S01]  /*02f0*/  LDG.E.64.CONSTANT R12, desc[UR4][R12.64] ;  /* 0x000000040c0c7981 */ /* 0x000ea2000c1e9b00 */
[----:B------:R-:W0:Y:S01]  /*0300*/  MUFU.RCP64H R3, R11 ;  /* 0x0000000b00037308 */ /* 0x000e220000001800 */
[----:B------:R-:W-:Y:S01]  /*0310*/  IMAD.MOV.U32 R2, RZ, RZ, 0x1 ;  /* 0x00000001ff027424 */ /* 0x000fe200078e00ff */
[----:B------:R-:W-:Y:S01]  /*0320*/  DADD R6, R8, -R6 ;  /* 0x0000000008067229 */ /* 0x000fe20000000806 */
[----:B------:R-:W-:Y:S05]  /*0330*/  BSSY.RECONVERGENT B0, `(.L_x_41) ;  /* 0x0000016000007945 */ /* 0x000fea0003800200 */
[----:B------:R1:W3:Y:S01]  /*0340*/  F2I.F64.FLOOR R27, R6 ;  /* 0x00000006001b7311 */ /* 0x0002e20000305100 */
[----:B0-----:R-:W-:-:S08]  /*0350*/  DFMA R14, -R10, R2, 1 ;  /* 0x3ff000000a0e742b */ /* 0x001fd00000000102 */
[----:B------:R-:W-:-:S08]  /*0360*/  DFMA R14, R14, R14, R14 ;  /* 0x0000000e0e0e722b */ /* 0x000fd0000000000e */
[----:B------:R-:W-:-:S08]  /*0370*/  DFMA R14, R2, R14, R2 ;  /* 0x0000000e020e722b */ /* 0x000fd00000000002 */
[----:B------:R-:W-:-:S08]  /*0380*/  DFMA R2, -R10, R14, 1 ;  /* 0x3ff000000a02742b */ /* 0x000fd0000000010e */
[----:B------:R-:W-:-:S08]  /*0390*/  DFMA R16, R14, R2, R14 ;  /* 0x000000020e10722b */ /* 0x000fd0000000000e */
[----:B--2---:R-:W-:Y:S01]  /*03a0*/  DMUL R2, R16, R12 ;  /* 0x0000000c10027228 */ /* 0x004fe20000000000 */
[----:B------:R-:W-:-:S07]  /*03b0*/  FSETP.GEU.AND P1, PT, |R13|, 6.5827683646048100446e-37, PT ;  /* 0x036000000d00780b */ /* 0x000fce0003f2e200 */
[----:B------:R-:W-:-:S08]  /*03c0*/  DFMA R14, -R10, R2, R12 ;  /* 0x000000020a0e722b */ /* 0x000fd0000000010c */
[----:B------:R-:W-:-:S10]  /*03d0*/  DFMA R2, R16, R14, R2 ;  /* 0x0000000e1002722b */ /* 0x000fd40000000002 */
[----:B------:R-:W-:-:S05]  /*03e0*/  FFMA R0, RZ, R11, R3 ;  /* 0x0000000bff007223 */ /* 0x000fca0000000003 */
[----:B------:R-:W-:-:S13]  /*03f0*/  FSETP.GT.AND P0, PT, |R0|, 1.469367938527859385e-39, PT ;  /* 0x001000000000780b */ /* 0x000fda0003f04200 */
[----:B-1-3--:R-:W-:Y:S05]  /*0400*/  @P0 BRA P1, `(.L_x_42) ;  /* 0x0000000000200947 */ /* 0x00afea0000800000 */
        /* <DEDUP_REMOVED lines=8> */
.L_x_42:
[----:B------:R-:W-:Y:S05]  /*0490*/  BSYNC.RECONVERGENT B0 ;  /* 0x0000000000007941 */ /* 0x000fea0003800200 */
.L_x_41:
[----:B------:R-:W0:Y:S02]  /*04a0*/  LDC.64 R14, c[0x0][0x3a8] ;  /* 0x0000ea00ff0e7b82 */ /* 0x000e240000000a00 */
[----:B0-----:R-:W2:Y:S01]  /*04b0*/  LDG.E.64.CONSTANT R14, desc[UR4][R14.64] ;  /* 0x000000040e0e7981 */ /* 0x001ea2000c1e9b00 */
[----:B------:R-:W0:Y:S01]  /*04c0*/  MUFU.RCP64H R13, R11 ;  /* 0x0000000b000d7308 */ /* 0x000e220000001800 */
[----:B------:R-:W-:-:S06]  /*04d0*/  IMAD.MOV.U32 R12, RZ, RZ, 0x1 ;  /* 0x00000001ff0c7424 */ /* 0x000fcc00078e00ff */
        /* <DEDUP_REMOVED lines=11> */
[----:B------:R-:W-:Y:S05]  /*0590*/  @P0 BRA P1, `(.L_x_43) ;  /* 0x0000000000200947 */ /* 0x000fea0000800000 */
        /* <DEDUP_REMOVED lines=8> */
.L_x_43:
[----:B------:R-:W0:Y:S01]  /*0620*/  LDCU UR6, c[0x0][0x3c4] ;  /* 0x00007880ff0677ac */ /* 0x000e220008000800 */
[----:B------:R-:W1:Y:S01]  /*0630*/  LDC.64 R20, c[0x0][0x3b8] ;  /* 0x0000ee00ff147b82 */ /* 0x000e620000000a00 */
[----:B------:R-:W-:Y:S01]  /*0640*/  DADD R2, -R12, R2 ;  /* 0x000000000c027229 */ /* 0x000fe20000000102 */
[----:B------:R-:W1:Y:S01]  /*0650*/  LDCU UR7, c[0x0][0x3c8] ;  /* 0x00007900ff0777ac */ /* 0x000e620008000800 */
[C---:B------:R-:W-:Y:S01]  /*0660*/  DSETP.GTU.AND P3, PT, R6.reuse, R8, PT ;  /* 0x000000080600722a */ /* 0x040fe20003f6c000 */
[----:B------:R-:W2:Y:S04]  /*0670*/  LDCU UR8, c[0x0][0x3c0] ;  /* 0x00007800ff0877ac */ /* 0x000ea80008000800 */
[----:B------:R-:W3:Y:S01]  /*0680*/  LDC.64 R10, c[0x0][0x388] ;  /* 0x0000e200ff0a7b82 */ /* 0x000ee20000000a00 */
[----:B------:R-:W4:Y:S01]  /*0690*/  F2I.F64.FLOOR R0, R2 ;  /* 0x0000000200007311 */ /* 0x000f220000305100 */
[----:B------:R-:W-:-:S07]  /*06a0*/  DSETP.GE.AND P3, PT, R6, RZ, !P3 ;  /* 0x000000ff0600722a */ /* 0x000fce0005f66000 */
[----:B0-----:R-:W0:Y:S01]  /*06b0*/  I2F.F64 R14, UR6 ;  /* 0x00000006000e7d12 */ /* 0x001e220008201c00 */
[----:B-1----:R-:W-:Y:S01]  /*06c0*/  IMAD R20, R20, UR7, R27 ;  /* 0x0000000714147c24 */ /* 0x002fe2000f8e021b */
[C---:B--2---:R-:W-:Y:S02]  /*06d0*/  ISETP.GE.AND P2, PT, R27.reuse, UR8, PT ;  /* 0x000000081b007c0c */ /* 0x044fe4000bf46270 */
[----:B----4-:R-:W-:Y:S01]  /*06e0*/  ISETP.GE.AND P1, PT, R0, UR6, PT ;  /* 0x0000000600007c0c */ /* 0x010fe2000bf26270 */
[CC--:B------:R-:W-:Y:S01]  /*06f0*/  IMAD R9, R20.reuse, R21.reuse, R21 ;  /* 0x0000001514097224 */ /* 0x0c0fe200078e0215 */
[----:B------:R-:W-:Y:S01]  /*0700*/  ISETP.GT.AND P2, PT, R27, -0x1, !P2 ;  /* 0xffffffff1b00780c */ /* 0x000fe20005744270 */
[----:B------:R-:W-:Y:S01]  /*0710*/  IMAD R21, R20, R21, R0 ;  /* 0x0000001514157224 */ /* 0x000fe200078e0200 */
[C---:B------:R-:W-:Y:S01]  /*0720*/  ISETP.GT.AND P1, PT, R0.reuse, -0x1, !P1 ;  /* 0xffffffff0000780c */ /* 0x040fe20004f24270 */
[C---:B0-----:R-:W-:Y:S01]  /*0730*/  DSETP.GTU.AND P0, PT, R2.reuse, R14, PT ;  /* 0x0000000e0200722a */ /* 0x041fe20003f0c000 */
[----:B------:R-:W-:Y:S01]  /*0740*/  IMAD.IADD R9, R0, 0x1, R9 ;  /* 0x0000000100097824 */ /* 0x000fe200078e0209 */
[----:B------:R-:W-:Y:S01]  /*0750*/  CS2R R14, SRZ ;  /* 0x00000000000e7805 */ /* 0x000fe2000001ff00 */
[--C-:B---3--:R-:W-:Y:S01]  /*0760*/  IMAD.WIDE R20, R21, 0x8, R10.reuse ;  /* 0x0000000815147825 */ /* 0x108fe200078e020a */
[----:B------:R-:W-:Y:S01]  /*0770*/  CS2R R12, SRZ ;  /* 0x00000000000c7805 */ /* 0x000fe2000001ff00 */
[----:B------:R-:W0:Y:S01]  /*0780*/  I2F.F64 R16, R27 ;  /* 0x0000001b00107312 */ /* 0x000e220000201c00 */
[----:B------:R-:W-:Y:S01]  /*0790*/  DSETP.GE.AND P0, PT, R2, RZ, !P0 ;  /* 0x000000ff0200722a */ /* 0x000fe20004706000 */
[----:B------:R-:W-:Y:S01]  /*07a0*/  IMAD.WIDE R22, R9, 0x8, R10 ;  /* 0x0000000809167825 */ /* 0x000fe200078e020a */
[----:B------:R-:W1:Y:S04]  /*07b0*/  LDCU UR6, c[0x0][0x3b4] ;  /* 0x00007680ff0677ac */ /* 0x000e680008000800 */
[----:B------:R-:W-:-:S02]  /*07c0*/  PLOP3.LUT P4, PT, P3, P0, PT, 0x80, 0x8 ;  /* 0x000000000008781c */ /* 0x000fc40001f81070 */
[----:B------:R-:W-:Y:S02]  /*07d0*/  PLOP3.LUT P3, PT, P3, P1, PT, 0x80, 0x8 ;  /* 0x000000000008781c */ /* 0x000fe40001f63070 */
[----:B------:R-:W-:Y:S02]  /*07e0*/  PLOP3.LUT P0, PT, P2, P0, PT, 0x80, 0x8 ;  /* 0x000000000008781c */ /* 0x000fe40001701070 */
[----:B------:R-:W-:Y:S02]  /*07f0*/  CS2R R10, SRZ ;  /* 0x00000000000a7805 */ /* 0x000fe4000001ff00 */
[----:B------:R-:W-:-:S05]  /*0800*/  PLOP3.LUT P1, PT, P2, P1, PT, 0x80, 0x8 ;  /* 0x000000000008781c */ /* 0x000fca0001723070 */
[----:B------:R-:W2:Y:S01]  /*0810*/  @P4 LDG.E.64.CONSTANT R14, desc[UR4][R20.64] ;  /* 0x00000004140e4981 */ /* 0x000ea2000c1e9b00 */
[----:B------:R-:W-:-:S03]  /*0820*/  CS2R R8, SRZ ;  /* 0x0000000000087805 */ /* 0x000fc6000001ff00 */
[----:B------:R-:W3:Y:S04]  /*0830*/  @P3 LDG.E.64.CONSTANT R12, desc[UR4][R20.64+0x8] ;  /* 0x00000804140c3981 */ /* 0x000ee8000c1e9b00 */
[----:B------:R-:W4:Y:S04]  /*0840*/  @P0 LDG.E.64.CONSTANT R10, desc[UR4][R22.64] ;  /* 0x00000004160a0981 */ /* 0x000f28000c1e9b00 */
[----:B------:R-:W5:Y:S01]  /*0850*/  @P1 LDG.E.64.CONSTANT R8, desc[UR4][R22.64+0x8] ;  /* 0x0000080416081981 */ /* 0x000f62000c1e9b00 */
[----:B0-----:R-:W-:Y:S01]  /*0860*/  DADD R16, R6, -R16 ;  /* 0x0000000006107229 */ /* 0x001fe20000000810 */
[----:B------:R-:W0:Y:S01]  /*0870*/  I2F.F64 R18, R0 ;  /* 0x0000000000127312 */ /* 0x000e220000201c00 */
[----:B------:R-:W0:Y:S01]  /*0880*/  LDC.64 R6, c[0x0][0x380] ;  /* 0x0000e000ff067b82 */ /* 0x000e220000000a00 */
[----:B-1----:R-:W-:Y:S01]  /*0890*/  IMAD R5, R4, UR6, R5 ;  /* 0x0000000604057c24 */ /* 0x002fe2000f8e0205 */
[----:B0-----:R-:W-:-:S03]  /*08a0*/  DADD R18, R2, -R18 ;  /* 0x0000000002127229 */ /* 0x001fc60000000812 */
[----:B------:R-:W-:Y:S01]  /*08b0*/  IMAD.WIDE R6, R5, 0x8, R6 ;  /* 0x0000000805067825 */ /* 0x000fe200078e0206 */
[C---:B--2---:R-:W-:Y:S02]  /*08c0*/  DFMA R14, -R16.reuse, R14, R14 ;  /* 0x0000000e100e722b */ /* 0x044fe4000000010e */
[----:B---3--:R-:W-:-:S06]  /*08d0*/  DFMA R12, -R16, R12, R12 ;  /* 0x0000000c100c722b */ /* 0x008fcc000000010c */
[C---:B----4-:R-:W-:Y:S02]  /*08e0*/  DFMA R10, R16.reuse, R10, R14 ;  /* 0x0000000a100a722b */ /* 0x050fe4000000000e */
[----:B-----5:R-:W-:-:S06]  /*08f0*/  DFMA R8, R16, R8, R12 ;  /* 0x000000081008722b */ /* 0x020fcc000000000c */
[----:B------:R-:W-:-:S08]  /*0900*/  DFMA R10, -R18, R10, R10 ;  /* 0x0000000a120a722b */ /* 0x000fd0000000010a */
[----:B------:R-:W-:-:S07]  /*0910*/  DFMA R8, R18, R8, R10 ;  /* 0x000000081208722b */ /* 0x000fce000000000a */
[----:B------:R-:W-:Y:S01]  /*0920*/  STG.E.64 desc[UR4][R6.64], R8 ;  /* 0x0000000806007986 */ /* 0x000fe2000c101b04 */
[----:B------:R-:W-:Y:S05]  /*0930*/  EXIT ;  /* 0x000000000000794d */ /* 0x000fea0003800000 */
        .weak           $__internal_2_$__cuda_sm20_div_rn_f64_full
        .type           $__internal_2_$__cuda_sm20_div_rn_f64_full,@function
        .size           $__internal_2_$__cuda_sm20_div_rn_f64_full,(.L_x_81 - $__internal_2_$__cuda_sm20_div_rn_f64_full)
$__internal_2_$__cuda_sm20_div_rn_f64_full:
[C---:B------:R-:W-:Y:S01]  /*0940*/  FSETP.GEU.AND P0, PT, |R15|.reuse, 1.469367938527859385e-39, PT ;  /* 0x001000000f00780b */ /* 0x040fe20003f0e200 */
[----:B------:R-:W-:Y:S01]  /*0950*/  IMAD.MOV.U32 R18, RZ, RZ, 0x1 ;  /* 0x00000001ff127424 */ /* 0x000fe200078e00ff */
[----:B------:R-:W-:Y:S01]  /*0960*/  LOP3.LUT R12, R15, 0x800fffff, RZ, 0xc0, !PT ;  /* 0x800fffff0f0c7812 */ /* 0x000fe200078ec0ff */
[----:B------:R-:W-:Y:S01]  /*0970*/  IMAD.MOV.U32 R28, RZ, RZ, 0x1ca00000 ;  /* 0x1ca00000ff1c7424 */ /* 0x000fe200078e00ff */
[C---:B------:R-:W-:Y:S01]  /*0980*/  FSETP.GEU.AND P2, PT, |R17|.reuse, 1.469367938527859385e-39, PT ;  /* 0x001000001100780b */ /* 0x040fe20003f4e200 */
[----:B------:R-:W-:Y:S01]  /*0990*/  BSSY.RECONVERGENT B1, `(.L_x_44) ;  /* 0x0000052000017945 */ /* 0x000fe20003800200 */
[----:B------:R-:W-:Y:S01]  /*09a0*/  LOP3.LUT R13, R12, 0x3ff00000, RZ, 0xfc, !PT ;  /* 0x3ff000000c0d7812 */ /* 0x000fe200078efcff */
[----:B------:R-:W-:Y:S01]  /*09b0*/  IMAD.MOV.U32 R12, RZ, RZ, R14 ;  /* 0x000000ffff0c7224 */ /* 0x000fe200078e000e */
[----:B------:R-:W-:Y:S02]  /*09c0*/  LOP3.LUT R26, R17, 0x7ff00000, RZ, 0xc0, !PT ;  /* 0x7ff00000111a7812 */ /* 0x000fe400078ec0ff */
[----:B------:R-:W-:-:S03]  /*09d0*/  LOP3.LUT R29, R15, 0x7ff00000, RZ, 0xc0, !PT ;  /* 0x7ff000000f1d7812 */ /* 0x000fc600078ec0ff */
        /* <DEDUP_REMOVED lines=56> */
.L_x_45:
        /* <DEDUP_REMOVED lines=16> */
.L_x_48:
[----:B------:R-:W-:Y:S01]  /*0e60*/  LOP3.LUT R21, R15, 0x80000, RZ, 0xfc, !PT ;  /* 0x000800000f157812 */ /* 0x000fe200078efcff */
[----:B------:R-:W-:Y:S01]  /*0e70*/  IMAD.MOV.U32 R20, RZ, RZ, R14 ;  /* 0x000000ffff147224 */ /* 0x000fe200078e000e */
[----:B------:R-:W-:Y:S06]  /*0e80*/  BRA `(.L_x_46) ;  /* 0x0000000000087947 */ /* 0x000fec0003800000 */
.L_x_47:
[----:B------:R-:W-:Y:S01]  /*0e90*/  LOP3.LUT R21, R17, 0x80000, RZ, 0xfc, !PT ;  /* 0x0008000011157812 */ /* 0x000fe200078efcff */
[----:B------:R-:W-:-:S07]  /*0ea0*/  IMAD.MOV.U32 R20, RZ, RZ, R16 ;  /* 0x000000ffff147224 */ /* 0x000fce00078e0010 */
.L_x_46:
[----:B------:R-:W-:Y:S05]  /*0eb0*/  BSYNC.RECONVERGENT B1 ;  /* 0x0000000000017941 */ /* 0x000fea0003800200 */
.L_x_44:
[----:B------:R-:W-:Y:S02]  /*0ec0*/  IMAD.MOV.U32 R12, RZ, RZ, R0 ;  /* 0x000000ffff0c7224 */ /* 0x000fe400078e0000 */
[----:B------:R-:W-:-:S04]  /*0ed0*/  IMAD.MOV.U32 R13, RZ, RZ, 0x0 ;  /* 0x00000000ff0d7424 */ /* 0x000fc800078e00ff */
[----:B------:R-:W-:Y:S05]  /*0ee0*/  RET.REL.NODEC R12 `(_Z29bilinear_interpolation_kernelPdPKdS1_S1_S1_S1_iiiiiii) ;  /* 0xfffffff00c447950 */ /* 0x000fea0003c3ffff */
.L_x_49:
        /* <DEDUP_REMOVED lines=9> */
.L_x_81:


//--------------------- .text._Z22img_integration_kernelPdiibiii --------------------------
	.section	.text._Z22img_integration_kernelPdiibiii,"ax",@progbits
	.align	128
        .global         _Z22img_integration_kernelPdiibiii
        .type           _Z22img_integration_kernelPdiibiii,@function
        .size           _Z22img_integration_kernelPdiibiii,(.L_x_87 - _Z22img_integration_kernelPdiibiii)
        .other          _Z22img_integration_kernelPdiibiii,@"STO_CUDA_ENTRY STV_DEFAULT"
_Z22img_integration_kernelPdiibiii:
.text._Z22img_integration_kernelPdiibiii:
        /* <DEDUP_REMOVED lines=10> */
[----:B------:R-:W5:Y:S08]  /*00a0*/  LDC.64 R4, c[0x0][0x388] ;  /* 0x0000e200ff047b82 */ /* 0x000f700000000a00 */
[----:B------:R-:W4:Y:S01]  /*00b0*/  S2UR UR6, SR_CTAID.Z ;  /* 0x00000000000679c3 */ /* 0x000f220000002700 */
[----:B0-----:R-:W-:-:S05]  /*00c0*/  IMAD R6, R0, UR5, R3 ;  /* 0x0000000500067c24 */ /* 0x001fca000f8e0203 */
[----:B--2---:R-:W-:Y:S02]  /*00d0*/  IADD3 R13, PT, PT, R6, UR10, RZ ;  /* 0x0000000a060d7c10 */ /* 0x004fe4000fffe0ff */
[----:B------:R-:W4:Y:S01]  /*00e0*/  LDC R15, c[0x0][0x368] ;  /* 0x0000da00ff0f7b82 */ /* 0x000f220000000800 */
[----:B-1----:R-:W-:-:S05]  /*00f0*/  IMAD R9, R7, UR4, R2 ;  /* 0x0000000407097c24 */ /* 0x002fca000f8e0202 */
[----:B---3--:R-:W-:Y:S02]  /*0100*/  IADD3 R8, PT, PT, R9, UR8, RZ ;  /* 0x0000000809087c10 */ /* 0x008fe4000fffe0ff */
[----:B-----5:R-:W-:-:S04]  /*0110*/  ISETP.GE.AND P0, PT, R13, R4, PT ;  /* 0x000000040d00720c */ /* 0x020fc80003f06270 */
[----:B------:R-:W-:Y:S01]  /*0120*/  ISETP.GE.OR P0, PT, R8, R5, P0 ;  /* 0x000000050800720c */ /* 0x000fe20000706670 */
[----:B----4-:R-:W-:-:S05]  /*0130*/  IMAD R15, R15, UR6, R10 ;  /* 0x000000060f0f7c24 */ /* 0x010fca000f8e020a */
[----:B------:R-:W-:-:S13]  /*0140*/  ISETP.GE.OR P0, PT, R15, UR11, P0 ;  /* 0x0000000b0f007c0c */ /* 0x000fda0008706670 */
[----:B------:R-:W-:Y:S05]  /*0150*/  @P0 EXIT ;  /* 0x000000000000094d */ /* 0x000fea0003800000 */
[----:B------:R-:W0:Y:S01]  /*0160*/  LDCU.U8 UR4, c[0x0][0x390] ;  /* 0x00007200ff0477ac */ /* 0x000e220008000000 */
[----:B------:R-:W1:Y:S01]  /*0170*/  LDCU.64 UR6, c[0x0][0x358] ;  /* 0x00006b00ff0677ac */ /* 0x000e620008000a00 */
[----:B0-----:R-:W-:-:S04]  /*0180*/  UPRMT UR4, UR4, 0x8880, URZ ;  /* 0x0000888004047896 */ /* 0x001fc800080000ff */
[----:B------:R-:W-:-:S09]  /*0190*/  UISETP.NE.AND UP0, UPT, UR4, 0x1, UPT ;  /* 0x000000010400788c */ /* 0x000fd2000bf05270 */
[----:B-1----:R-:W-:Y:S05]  /*01a0*/  BRA.U !UP0, `(.L_x_50) ;  /* 0x0000000108587547 */ /* 0x002fea000b800000 */
[----:B------:R-:W0:Y:S01]  /*01b0*/  LDC.64 R10, c[0x0][0x380] ;  /* 0x0000e000ff0a7b82 */ /* 0x000e220000000a00 */
[----:B------:R-:W-:Y:S01]  /*01c0*/  IMAD R4, R15, R4, R13 ;  /* 0x000000040f047224 */ /* 0x000fe200078e020d */
[----:B------:R-:W-:-:S03]  /*01d0*/  UMOV UR4, 0x1 ;  /* 0x0000000100047882 */ /* 0x000fc60000000000 */
[----:B------:R-:W-:-:S03]  /*01e0*/  IMAD R0, R4, R5, UR8 ;  /* 0x0000000804007e24 */ /* 0x000fc6000f8e0205 */
[----:B------:R-:W1:Y:S02]  /*01f0*/  LDC.64 R2, c[0x0][0x380] ;  /* 0x0000e000ff027b82 */ /* 0x000e640000000a00 */
[----:B------:R-:W-:-:S05]  /*0200*/  IADD3 R5, PT, PT, R9, R0, RZ ;  /* 0x0000000009057210 */ /* 0x000fca0007ffe0ff */
[----:B0-----:R-:W-:-:S07]  /*0210*/  IMAD.WIDE R4, R5, 0x8, R10 ;  /* 0x0000000805047825 */ /* 0x001fce00078e020a */
.L_x_53:
[----:B------:R-:W-:Y:S01]  /*0220*/  IADD3 R11, PT, PT, R9, -UR4, RZ ;  /* 0x80000004090b7c10 */ /* 0x000fe2000fffe0ff */
[----:B------:R-:W-:Y:S01]  /*0230*/  USHF.L.U32 UR4, UR4, 0x1, URZ ;  /* 0x0000000104047899 */ /* 0x000fe200080006ff */
[----:B------:R-:W-:Y:S02]  /*0240*/  BSSY.RECONVERGENT B0, `(.L_x_51) ;  /* 0x000000a000007945 */ /* 0x000fe40003800200 */
[----:B------:R-:W-:-:S03]  /*0250*/  ISETP.GE.AND P0, PT, R11, RZ, PT ;  /* 0x000000ff0b00720c */ /* 0x000fc60003f06270 */
[----:B------:R-:W-:-:S10]  /*0260*/  ISETP.LT.U32.AND P1, PT, R7, UR4, PT ;  /* 0x0000000407007c0c */ /* 0x000fd4000bf21070 */
[----:B0-----:R-:W-:Y:S05]  /*0270*/  @!P0 BRA `(.L_x_52) ;  /* 0x0000000000188947 */ /* 0x001fea0003800000 */
[----:B------:R-:W-:Y:S01]  /*0280*/  IADD3 R11, PT, PT, R0, R11, RZ ;  /* 0x0000000b000b7210 */ /* 0x000fe20007ffe0ff */
[----:B------:R-:W2:Y:S04]  /*0290*/  LDG.E.64 R12, desc[UR6][R4.64] ;  /* 0x00000006040c7981 */ /* 0x000ea8000c1e1b00 */
[----:B-1----:R-:W-:-:S06]  /*02a0*/  IMAD.WIDE R10, R11, 0x8, R2 ;  /* 0x000000080b0a7825 */ /* 0x002fcc00078e0202 */
[----:B------:R-:W2:Y:S02]  /*02b0*/  LDG.E.64 R10, desc[UR6][R10.64] ;  /* 0x000000060a0a7981 */ /* 0x000ea4000c1e1b00 */
[----:B--2---:R-:W-:-:S07]  /*02c0*/  DADD R12, R10, R12 ;  /* 0x000000000a0c7229 */ /* 0x004fce000000000c */
[----:B------:R0:W-:Y:S04]  /*02d0*/  STG.E.64 desc[UR6][R4.64], R12 ;  /* 0x0000000c04007986 */ /* 0x0001e8000c101b06 */
.L_x_52:
[----:B------:R-:W-:Y:S05]  /*02e0*/  BSYNC.RECONVERGENT B0 ;  /* 0x0000000000007941 */ /* 0x000fea0003800200 */
.L_x_51:
[----:B------:R-:W-:Y:S05]  /*02f0*/  @!P1 BRA `(.L_x_53) ;  /* 0xfffffffc00c89947 */ /* 0x000fea000383ffff */
[----:B------:R-:W-:Y:S05]  /*0300*/  EXIT ;  /* 0x000000000000794d */ /* 0x000fea0003800000 */
.L_x_50:
[----:B------:R-:W0:Y:S01]  /*0310*/  LDC.64 R10, c[0x0][0x380] ;  /* 0x0000e000ff0a7b82 */ /* 0x000e220000000a00 */
[----:B------:R-:W-:Y:S01]  /*0320*/  IMAD R15, R15, R4, UR10 ;  /* 0x0000000a0f0f7e24 */ /* 0x000fe2000f8e0204 */
[----:B------:R-:W1:Y:S04]  /*0330*/  LDCU UR8, c[0x0][0x38c] ;  /* 0x00007180ff0877ac */ /* 0x000e680008000800 */
[----:B------:R-:W-:Y:S01]  /*0340*/  IADD3 R4, PT, PT, R6, R15, RZ ;  /* 0x0000000f06047210 */ /* 0x000fe20007ffe0ff */
[----:B------:R-:W-:Y:S01]  /*0350*/  UMOV UR4, 0x1 ;  /* 0x0000000100047882 */ /* 0x000fe20000000000 */
[----:B------:R-:W2:Y:S03]  /*0360*/  LDC.64 R2, c[0x0][0x380] ;  /* 0x0000e000ff027b82 */ /* 0x000ea60000000a00 */
[----:B------:R-:W-:-:S04]  /*0370*/  IMAD R5, R4, R5, R8 ;  /* 0x0000000504057224 */ /* 0x000fc800078e0208 */
[----:B01----:R-:W-:-:S07]  /*0380*/  IMAD.WIDE R4, R5, 0x8, R10 ;  /* 0x0000000805047825 */ /* 0x003fce00078e020a */
.L_x_56:
[----:B------:R-:W-:Y:S01]  /*0390*/  IADD3 R10, PT, PT, R6, -UR4, RZ ;  /* 0x80000004060a7c10 */ /* 0x000fe2000fffe0ff */
[----:B------:R-:W-:Y:S03]  /*03a0*/  BSSY.RECONVERGENT B0, `(.L_x_54) ;  /* 0x000000a000007945 */ /* 0x000fe60003800200 */
[----:B------:R-:W-:-:S13]  /*03b0*/  ISETP.GE.AND P0, PT, R10, RZ, PT ;  /* 0x000000ff0a00720c */ /* 0x000fda0003f06270 */
[----:B0-----:R-:W-:Y:S05]  /*03c0*/  @!P0 BRA `(.L_x_55) ;  /* 0x00000000001c8947 */ /* 0x001fea0003800000 */
[----:B------:R-:W-:Y:S01]  /*03d0*/  IADD3 R7, PT, PT, R15, R10, RZ ;  /* 0x0000000a0f077210 */ /* 0x000fe20007ffe0ff */
[----:B------:R-:W3:Y:S04]  /*03e0*/  LDG.E.64 R12, desc[UR6][R4.64] ;  /* 0x00000006040c7981 */ /* 0x000ee8000c1e1b00 */
[----:B------:R-:W-:-:S04]  /*03f0*/  IMAD R7, R7, UR8, R8 ;  /* 0x0000000807077c24 */ /* 0x000fc8000f8e0208 */
[----:B--2---:R-:W-:-:S06]  /*0400*/  IMAD.WIDE R10, R7, 0x8, R2 ;  /* 0x00000008070a7825 */ /* 0x004fcc00078e0202 */
[----:B------:R-:W3:Y:S02]  /*0410*/  LDG.E.64 R10, desc[UR6][R10.64] ;  /* 0x000000060a0a7981 */ /* 0x000ee4000c1e1b00 */
[----:B---3--:R-:W-:-:S07]  /*0420*/  DADD R12, R10, R12 ;  /* 0x000000000a0c7229 */ /* 0x008fce000000000c */
[----:B------:R0:W-:Y:S04]  /*0430*/  STG.E.64 desc[UR6][R4.64], R12 ;  /* 0x0000000c04007986 */ /* 0x0001e8000c101b06 */
.L_x_55:
[----:B------:R-:W-:Y:S05]  /*0440*/  BSYNC.RECONVERGENT B0 ;  /* 0x0000000000007941 */ /* 0x000fea0003800200 */
.L_x_54:
[----:B------:R-:W-:-:S06]  /*0450*/  USHF.L.U32 UR5, UR4, 0x1, URZ ;  /* 0x0000000104057899 */ /* 0x000fcc00080006ff */
[----:B------:R-:W-:-:S13]  /*0460*/  ISETP.LT.U32.AND P0, PT, R0, UR5, PT ;  /* 0x0000000500007c0c */ /* 0x000fda000bf01070 */
[----:B------:R-:W-:Y:S05]  /*0470*/  @P0 EXIT ;  /* 0x000000000000094d */ /* 0x000fea0003800000 */
[----:B------:R-:W-:Y:S01]  /*0480*/  UMOV UR4, UR5 ;  /* 0x0000000500047c82 */ /* 0x000fe20008000000 */
[----:B------:R-:W-:Y:S05]  /*0490*/  BRA `(.L_x_56) ;  /* 0xfffffffc00bc7947 */ /* 0x000fea000383ffff */
.L_x_57:
        /* <DEDUP_REMOVED lines=14> */
.L_x_87:


//--------------------- .text._Z19mapDet2Slice_kernelPdS_dddPKdS1_S1_S1_iii --------------------------
	.section	.text._Z19mapDet2Slice_kernelPdS_dddPKdS1_S1_S1_iii,"ax",@progbits
	.align	128
        .global         _Z19mapDet2Slice_kernelPdS_dddPKdS1_S1_S1_iii
        .type           _Z19mapDet2Slice_kernelPdS_dddPKdS1_S1_S1_iii,@function
        .size           _Z19mapDet2Slice_kernelPdS_dddPKdS1_S1_S1_iii,(.L_x_82 - _Z19mapDet2Slice_kernelPdS_dddPKdS1_S1_S1_iii)
        .other          _Z19mapDet2Slice_kernelPdS_dddPKdS1_S1_S1_iii,@"STO_CUDA_ENTRY STV_DEFAULT"
_Z19mapDet2Slice_kernelPdS_dddPKdS1_S1_S1_iii:
.text._Z19mapDet2Slice_kernelPdS_dddPKdS1_S1_S1_iii:
        /* <DEDUP_REMOVED lines=14> */
[----:B------:R-:W1:Y:S01]  /*00e0*/  LDCU.64 UR4, c[0x0][0x358] ;  /* 0x00006b00ff0477ac */ /* 0x000e620008000a00 */
[----:B------:R-:W2:Y:S06]  /*00f0*/  LDCU.64 UR8, c[0x0][0x390] ;  /* 0x00007200ff0877ac */ /* 0x000eac0008000a00 */
[----:B------:R-:W3:Y:S08]  /*0100*/  LDC R7, c[0x0][0x3d0] ;  /* 0x0000f400ff077b82 */ /* 0x000ef00000000800 */
[----:B------:R-:W4:Y:S01]  /*0110*/  LDC.64 R4, c[0x0][0x3a8] ;  /* 0x0000ea00ff047b82 */ /* 0x000f220000000a00 */
[----:B0-----:R-:W-:-:S07]  /*0120*/  IMAD.WIDE R16, R3, 0x8, R16 ;  /* 0x0000000803107825 */ /* 0x001fce00078e0210 */
[----:B------:R-:W3:Y:S01]  /*0130*/  LDC.64 R8, c[0x0][0x3c0] ;  /* 0x0000f000ff087b82 */ /* 0x000ee20000000a00 */
[----:B-1----:R-:W5:Y:S07]  /*0140*/  LDG.E.64.CONSTANT R16, desc[UR4][R16.64] ;  /* 0x0000000410107981 */ /* 0x002f6e000c1e9b00 */
[----:B------:R-:W5:Y:S01]  /*0150*/  LDC.64 R10, c[0x0][0x3a0] ;  /* 0x0000e800ff0a7b82 */ /* 0x000f620000000a00 */
[----:B----4-:R-:W-:-:S06]  /*0160*/  IMAD.WIDE.U32 R4, R2, 0x8, R4 ;  /* 0x0000000802047825 */ /* 0x010fcc00078e0004 */
[----:B------:R-:W2:Y:S01]  /*0170*/  LDG.E.64.CONSTANT R4, desc[UR4][R4.64] ;  /* 0x0000000404047981 */ /* 0x000ea2000c1e9b00 */
[----:B---3--:R-:W-:-:S06]  /*0180*/  IMAD.WIDE R8, R7, 0x8, R8 ;  /* 0x0000000807087825 */ /* 0x008fcc00078e0208 */
[----:B------:R-:W3:Y:S01]  /*0190*/  LDG.E.64.CONSTANT R8, desc[UR4][R8.64] ;  /* 0x0000000408087981 */ /* 0x000ee2000c1e9b00 */
[----:B------:R-:W-:Y:S01]  /*01a0*/  IMAD.MOV.U32 R18, RZ, RZ, 0x1 ;  /* 0x00000001ff127424 */ /* 0x000fe200078e00ff */
[----:B------:R-:W-:Y:S01]  /*01b0*/  BSSY.RECONVERGENT B0, `(.L_x_58) ;  /* 0x000001d000007945 */ /* 0x000fe20003800200 */
[----:B-----5:R-:W-:-:S06]  /*01c0*/  DADD R14, R16, -R10 ;  /* 0x00000000100e7229 */ /* 0x020fcc000000080a */
[----:B------:R-:W0:Y:S02]  /*01d0*/  MUFU.RCP64H R19, R15 ;  /* 0x0000000f00137308 */ /* 0x000e240000001800 */
[----:B0-----:R-:W-:-:S08]  /*01e0*/  DFMA R6, -R14, R18, 1 ;  /* 0x3ff000000e06742b */ /* 0x001fd00000000112 */
[----:B------:R-:W-:Y:S02]  /*01f0*/  DFMA R20, R6, R6, R6 ;  /* 0x000000060614722b */ /* 0x000fe40000000006 */
[----:B--2---:R-:W-:Y:S02]  /*0200*/  DADD R6, R4, -UR8 ;  /* 0x8000000804067e29 */ /* 0x004fe40008000000 */
[----:B---3--:R-:W-:Y:S02]  /*0210*/  DADD R12, R8, -R16 ;  /* 0x00000000080c7229 */ /* 0x008fe40000000810 */
[----:B------:R-:W-:Y:S02]  /*0220*/  DMUL R10, R4, R10 ;  /* 0x0000000a040a7228 */ /* 0x000fe40000000000 */
[----:B------:R-:W-:-:S06]  /*0230*/  DFMA R20, R18, R20, R18 ;  /* 0x000000141214722b */ /* 0x000fcc0000000012 */
[----:B------:R-:W-:Y:S02]  /*0240*/  DFMA R6, R6, R12, -R10 ;  /* 0x0000000c0606722b */ /* 0x000fe4000000080a */
[----:B------:R-:W-:-:S06]  /*0250*/  DFMA R10, -R14, R20, 1 ;  /* 0x3ff000000e0a742b */ /* 0x000fcc0000000114 */
[----:B------:R-:W-:Y:S02]  /*0260*/  DFMA R8, R4, R16, R6 ;  /* 0x000000100408722b */ /* 0x000fe40000000006 */
[----:B------:R-:W-:-:S08]  /*0270*/  DFMA R10, R20, R10, R20 ;  /* 0x0000000a140a722b */ /* 0x000fd00000000014 */
[----:B------:R-:W-:-:S08]  /*0280*/  DMUL R6, R8, R10 ;  /* 0x0000000a08067228 */ /* 0x000fd00000000000 */
[----:B------:R-:W-:-:S08]  /*0290*/  DFMA R4, -R14, R6, R8 ;  /* 0x000000060e04722b */ /* 0x000fd00000000108 */
[----:B------:R-:W-:Y:S01]  /*02a0*/  DFMA R6, R10, R4, R6 ;  /* 0x000000040a06722b */ /* 0x000fe20000000006 */
[----:B------:R-:W-:-:S09]  /*02b0*/  FSETP.GEU.AND P1, PT, |R9|, 6.5827683646048100446e-37, PT ;  /* 0x036000000900780b */ /* 0x000fd20003f2e200 */
[----:B------:R-:W-:-:S05]  /*02c0*/  FFMA R0, RZ, R15, R7 ;  /* 0x0000000fff007223 */ /* 0x000fca0000000007 */
[----:B------:R-:W-:Y:S01]  /*02d0*/  FSETP.GT.AND P0, PT, |R0|, 1.469367938527859385e-39, PT ;  /* 0x001000000000780b */ /* 0x000fe20003f04200 */
[----:B------:R-:W-:-:S12]  /*02e0*/  IMAD R4, R2, UR7, R3 ;  /* 0x0000000702047c24 */ /* 0x000fd8000f8e0203 */
[----:B------:R-:W-:Y:S05]  /*02f0*/  @P0 BRA P1, `(.L_x_59) ;  /* 0x0000000000200947 */ /* 0x000fea0000800000 */
[----:B------:R-:W-:Y:S01]  /*0300*/  IMAD.MOV.U32 R6, RZ, RZ, R8 ;  /* 0x000000ffff067224 */ /* 0x000fe200078e0008 */
[----:B------:R-:W-:Y:S01]  /*0310*/  MOV R0, 0x360 ;  /* 0x0000036000007802 */ /* 0x000fe20000000f00 */
[----:B------:R-:W-:Y:S02]  /*0320*/  IMAD.MOV.U32 R7, RZ, RZ, R9 ;  /* 0x000000ffff077224 */ /* 0x000fe400078e0009 */
[----:B------:R-:W-:Y:S02]  /*0330*/  IMAD.MOV.U32 R8, RZ, RZ, R14 ;  /* 0x000000ffff087224 */ /* 0x000fe400078e000e */
[----:B------:R-:W-:-:S07]  /*0340*/  IMAD.MOV.U32 R9, RZ, RZ, R15 ;  /* 0x000000ffff097224 */ /* 0x000fce00078e000f */
[----:B------:R-:W-:Y:S05]  /*0350*/  CALL.REL.NOINC `($__internal_3_$__cuda_sm20_div_rn_f64_full) ;  /* 0x0000000000ac7944 */ /* 0x000fea0003c00000 */
[----:B------:R-:W-:Y:S02]  /*0360*/  IMAD.MOV.U32 R6, RZ, RZ, R20 ;  /* 0x000000ffff067224 */ /* 0x000fe400078e0014 */
[----:B------:R-:W-:-:S07]  /*0370*/  IMAD.MOV.U32 R7, RZ, RZ, R21 ;  /* 0x000000ffff077224 */ /* 0x000fce00078e0015 */
.L_x_59:
[----:B------:R-:W-:Y:S05]  /*0380*/  BSYNC.RECONVERGENT B0 ;  /* 0x0000000000007941 */ /* 0x000fea0003800200 */
.L_x_58:
[----:B------:R-:W0:Y:S01]  /*0390*/  LDC.64 R8, c[0x0][0x380] ;  /* 0x0000e000ff087b82 */ /* 0x000e220000000a00 */
[----:B------:R-:W-:Y:S01]  /*03a0*/  ISETP.NE.AND P0, PT, R2, RZ, PT ;  /* 0x000000ff0200720c */ /* 0x000fe20003f05270 */
[----:B0-----:R-:W-:-:S05]  /*03b0*/  IMAD.WIDE R4, R4, 0x8, R8 ;  /* 0x0000000804047825 */ /* 0x001fca00078e0208 */
[----:B------:R0:W-:Y:S07]  /*03c0*/  STG.E.64 desc[UR4][R4.64], R6 ;  /* 0x0000000604007986 */ /* 0x0001ee000c101b04 */
[----:B------:R-:W-:Y:S05]  /*03d0*/  @P0 EXIT ;  /* 0x000000000000094d */ /* 0x000fea0003800000 */
[----:B0-----:R-:W0:Y:S01]  /*03e0*/  LDC.64 R4, c[0x0][0x3b0] ;  /* 0x0000ec00ff047b82 */ /* 0x001e220000000a00 */
[----:B------:R-:W1:Y:S01]  /*03f0*/  MUFU.RCP64H R11, R15 ;  /* 0x0000000f000b7308 */ /* 0x000e620000001800 */
[----:B------:R-:W2:Y:S01]  /*0400*/  LDCU.64 UR6, c[0x0][0x398] ;  /* 0x00007300ff0677ac */ /* 0x000ea20008000a00 */
[----:B------:R-:W3:Y:S01]  /*0410*/  LDCU.64 UR8, c[0x0][0x3a0] ;  /* 0x00007400ff0877ac */ /* 0x000ee20008000a00 */
[----:B0-----:R-:W-:-:S06]  /*0420*/  IMAD.WIDE R4, R3, 0x8, R4 ;  /* 0x0000000803047825 */ /* 0x001fcc00078e0204 */
[----:B------:R-:W2:Y:S01]  /*0430*/  LDG.E.64.CONSTANT R4, desc[UR4][R4.64] ;  /* 0x0000000404047981 */ /* 0x000ea2000c1e9b00 */
[----:B------:R-:W-:Y:S01]  /*0440*/  IMAD.MOV.U32 R10, RZ, RZ, 0x1 ;  /* 0x00000001ff0a7424 */ /* 0x000fe200078e00ff */
[----:B------:R-:W-:Y:S05]  /*0450*/  BSSY.RECONVERGENT B0, `(.L_x_60) ;  /* 0x0000017000007945 */ /* 0x000fea0003800200 */
[----:B-1----:R-:W-:-:S08]  /*0460*/  DFMA R6, -R14, R10, 1 ;  /* 0x3ff000000e06742b */ /* 0x002fd0000000010a */
[----:B------:R-:W-:-:S08]  /*0470*/  DFMA R18, R6, R6, R6 ;  /* 0x000000060612722b */ /* 0x000fd00000000006 */
[----:B------:R-:W-:Y:S02]  /*0480*/  DFMA R18, R10, R18, R10 ;  /* 0x000000120a12722b */ /* 0x000fe4000000000a */
[C---:B--2---:R-:W-:Y:S02]  /*0490*/  DADD R6, R4.reuse, -UR6 ;  /* 0x8000000604067e29 */ /* 0x044fe40008000000 */
[----:B---3--:R-:W-:-:S08]  /*04a0*/  DMUL R8, R4, UR8 ;  /* 0x0000000804087c28 */ /* 0x008fd00008000000 */
[----:B------:R-:W-:Y:S02]  /*04b0*/  DFMA R6, R12, R6, -R8 ;  /* 0x000000060c06722b */ /* 0x000fe40000000808 */
[----:B------:R-:W-:-:S06]  /*04c0*/  DFMA R8, -R14, R18, 1 ;  /* 0x3ff000000e08742b */ /* 0x000fcc0000000112 */
[----:B------:R-:W-:Y:S02]  /*04d0*/  DFMA R6, R16, R4, R6 ;  /* 0x000000041006722b */ /* 0x000fe40000000006 */
[----:B------:R-:W-:-:S08]  /*04e0*/  DFMA R18, R18, R8, R18 ;  /* 0x000000081212722b */ /* 0x000fd00000000012 */
[----:B------:R-:W-:Y:S01]  /*04f0*/  DMUL R4, R18, R6 ;  /* 0x0000000612047228 */ /* 0x000fe20000000000 */
        /* <DEDUP_REMOVED lines=9> */
[----:B------:R-:W-:Y:S05]  /*0590*/  CALL.REL.NOINC `($__internal_3_$__cuda_sm20_div_rn_f64_full) ;  /* 0x00000000001c7944 */ /* 0x000fea0003c00000 */
[----:B------:R-:W-:Y:S02]  /*05a0*/  IMAD.MOV.U32 R4, RZ, RZ, R20 ;  /* 0x000000ffff047224 */ /* 0x000fe400078e0014 */
[----:B------:R-:W-:-:S07]  /*05b0*/  IMAD.MOV.U32 R5, RZ, RZ, R21 ;  /* 0x000000ffff057224 */ /* 0x000fce00078e0015 */
.L_x_61:
[----:B------:R-:W-:Y:S05]  /*05c0*/  BSYNC.RECONVERGENT B0 ;  /* 0x0000000000007941 */ /* 0x000fea0003800200 */
.L_x_60:
[----:B------:R-:W0:Y:S02]  /*05d0*/  LDC.64 R6, c[0x0][0x388] ;  /* 0x0000e200ff067b82 */ /* 0x000e240000000a00 */
[----:B0-----:R-:W-:-:S05]  /*05e0*/  IMAD.WIDE R2, R3, 0x8, R6 ;  /* 0x0000000803027825 */ /* 0x001fca00078e0206 */
[----:B------:R-:W-:Y:S01]  /*05f0*/  STG.E.64 desc[UR4][R2.64], R4 ;  /* 0x0000000402007986 */ /* 0x000fe2000c101b04 */
[----:B------:R-:W-:Y:S05]  /*0600*/  EXIT ;  /* 0x000000000000794d */ /* 0x000fea0003800000 */
        .weak           $__internal_3_$__cuda_sm20_div_rn_f64_full
        .type           $__internal_3_$__cuda_sm20_div_rn_f64_full,@function
        .size           $__internal_3_$__cuda_sm20_div_rn_f64_full,(.L_x_82 - $__internal_3_$__cuda_sm20_div_rn_f64_full)
$__internal_3_$__cuda_sm20_div_rn_f64_full:
        /* <DEDUP_REMOVED lines=42> */
[----:B------:R-:W-:Y:S01]  /*08b0*/  VIMNMX R5, PT, PT, R6, 0x46a00000, PT ;  /* 0x46a0000006057848 */ /* 0x000fe20003fe0100 */
[----:B------:R-:W-:Y:S01]  /*08c0*/  IMAD.MOV.U32 R6, RZ, RZ, RZ ;  /* 0x000000ffff067224 */ /* 0x000fe200078e00ff */
[----:B------:R-:W-:-:S05]  /*08d0*/  SEL R26, R26, 0x63400000, !P0 ;  /* 0x634000001a1a7807 */ /* 0x000fca0004000000 */
[----:B------:R-:W-:-:S04]  /*08e0*/  IMAD.IADD R5, R5, 0x1, -R26 ;  /* 0x0000000105057824 */ /* 0x000fc800078e0a1a */
        /* <DEDUP_REMOVED lines=12> */
[----:B------:R-:W-:Y:S01]  /*09b0*/  IMAD.MOV.U32 R6, RZ, RZ, RZ ;  /* 0x000000ffff067224 */ /* 0x000fe200078e00ff */
[----:B------:R-:W-:-:S05]  /*09c0*/  IADD3 R5, PT, PT, -R5, -0x43300000, RZ ;  /* 0xbcd0000005057810 */ /* 0x000fca0007ffe1ff */
[----:B------:R-:W-:-:S03]  /*09d0*/  DFMA R6, R20, -R6, R24 ;  /* 0x800000061406722b */ /* 0x000fc60000000018 */
[----:B------:R-:W-:-:S07]  /*09e0*/  LOP3.LUT R19, R9, R19, RZ, 0x3c, !PT ;  /* 0x0000001309137212 */ /* 0x000fce00078e3cff */
[----:B------:R-:W-:-:S04]  /*09f0*/  FSETP.NEU.AND P0, PT, |R7|, R5, PT ;  /* 0x000000050700720b */ /* 0x000fc80003f0d200 */
[----:B------:R-:W-:Y:S02]  /*0a00*/  FSEL R20, R8, R20, !P0 ;  /* 0x0000001408147208 */ /* 0x000fe40004000000 */
[----:B------:R-:W-:Y:S01]  /*0a10*/  FSEL R21, R19, R21, !P0 ;  /* 0x0000001513157208 */ /* 0x000fe20004000000 */
[----:B------:R-:W-:Y:S06]  /*0a20*/  BRA `(.L_x_64) ;  /* 0x0000000000547947 */ /* 0x000fec0003800000 */
.L_x_63:
        /* <DEDUP_REMOVED lines=16> */
.L_x_66:
[----:B------:R-:W-:Y:S01]  /*0b30*/  LOP3.LUT R21, R9, 0x80000, RZ, 0xfc, !PT ;  /* 0x0008000009157812 */ /* 0x000fe200078efcff */
[----:B------:R-:W-:Y:S01]  /*0b40*/  IMAD.MOV.U32 R20, RZ, RZ, R8 ;  /* 0x000000ffff147224 */ /* 0x000fe200078e0008 */
[----:B------:R-:W-:Y:S06]  /*0b50*/  BRA `(.L_x_64) ;  /* 0x0000000000087947 */ /* 0x000fec0003800000 */
.L_x_65:
[----:B------:R-:W-:Y:S01]  /*0b60*/  LOP3.LUT R21, R7, 0x80000, RZ, 0xfc, !PT ;  /* 0x0008000007157812 */ /* 0x000fe200078efcff */
[----:B------:R-:W-:-:S07]  /*0b70*/  IMAD.MOV.U32 R20, RZ, RZ, R6 ;  /* 0x000000ffff147224 */ /* 0x000fce00078e0006 */
.L_x_64:
[----:B------:R-:W-:Y:S05]  /*0b80*/  BSYNC.RECONVERGENT B1 ;  /* 0x0000000000017941 */ /* 0x000fea0003800200 */
.L_x_62:
[----:B------:R-:W-:Y:S02]  /*0b90*/  IMAD.MOV.U32 R6, RZ, RZ, R0 ;  /* 0x000000ffff067224 */ /* 0x000fe400078e0000 */
[----:B------:R-:W-:-:S04]  /*0ba0*/  IMAD.MOV.U32 R7, RZ, RZ, 0x0 ;  /* 0x00000000ff077424 */ /* 0x000fc800078e00ff */
[----:B------:R-:W-:Y:S05]  /*0bb0*/  RET.REL.NODEC R6 `(_Z19mapDet2Slice_kernelPdS_dddPKdS1_S1_S1_iii) ;  /* 0xfffffff406107950 */ /* 0x000fea0003c3ffff */
.L_x_67:
        /* <DEDUP_REMOVED lines=12> */
.L_x_82:


//--------------------- .text._Z19rot_detector_kernelPdS_PKdS1_dddi --------------------------
	.section	.text._Z19rot_detector_kernelPdS_PKdS1_dddi,"ax",@progbits
	.align	128
        .global         _Z19rot_detector_kernelPdS_PKdS1_dddi
        .type           _Z19rot_detector_kernelPdS_PKdS1_dddi,@function
        .size           _Z19rot_detector_kernelPdS_PKdS1_dddi,(.L_x_83 - _Z19rot_detector_kernelPdS_PKdS1_dddi)
        .other          _Z19rot_detector_kernelPdS_PKdS1_dddi,@"STO_CUDA_ENTRY STV_DEFAULT"
_Z19rot_detector_kernelPdS_PKdS1_dddi:
.text._Z19rot_detector_kernelPdS_PKdS1_dddi:
[----:B------:R-:W0:Y:S01]  /*0000*/  LDC R1, c[0x0][0x37c] ;  /* 0x0000df00ff017b82 */ /* 0x000e220000000800 */
[----:B------:R-:W1:Y:S07]  /*0010*/  S2R R3, SR_TID.X ;  /* 0x0000000000037919 */ /* 0x000e6e0000002100 */
[----:B------:R-:W1:Y:S01]  /*0020*/  S2UR UR4, SR_CTAID.X ;  /* 0x00000000000479c3 */ /* 0x000e620000002500 */
[----:B------:R-:W2:Y:S01]  /*0030*/  LDCU UR5, c[0x0][0x3b8] ;  /* 0x00007700ff0577ac */ /* 0x000ea20008000800 */
[----:B0-----:R-:W-:-:S06]  /*0040*/  VIADD R1, R1, 0xffffffd8 ;  /* 0xffffffd801017836 */ /* 0x001fcc0000000000 */
[----:B------:R-:W1:Y:S02]  /*0050*/  LDC R0, c[0x0][0x360] ;  /* 0x0000d800ff007b82 */ /* 0x000e640000000800 */
[----:B-1----:R-:W-:-:S05]  /*0060*/  IMAD R0, R0, UR4, R3 ;  /* 0x0000000400007c24 */ /* 0x002fca000f8e0203 */
[----:B--2---:R-:W-:-:S13]  /*0070*/  ISETP.GE.AND P0, PT, R0, UR5, PT ;  /* 0x0000000500007c0c */ /* 0x004fda000bf06270 */
[----:B------:R-:W-:Y:S05]  /*0080*/  @P0 EXIT ;  /* 0x000000000000094d */ /* 0x000fea0003800000 */
[----:B------:R-:W0:Y:S01]  /*0090*/  LDC.64 R16, c[0x0][0x390] ;  /* 0x0000e400ff107b82 */ /* 0x000e220000000a00 */
[----:B------:R-:W1:Y:S07]  /*00a0*/  LDCU.64 UR4, c[0x0][0x358] ;  /* 0x00006b00ff0477ac */ /* 0x000e6e0008000a00 */
[----:B------:R-:W2:Y:S01]  /*00b0*/  LDC.64 R8, c[0x0][0x3b0] ;  /* 0x0000ec00ff087b82 */ /* 0x000ea20000000a00 */
[----:B0-----:R-:W-:-:S06]  /*00c0*/  IMAD.WIDE R16, R0, 0x8, R16 ;  /* 0x0000000800107825 */ /* 0x001fcc00078e0210 */
[----:B-1----:R-:W5:Y:S01]  /*00d0*/  LDG.E.64.CONSTANT R16, desc[UR4][R16.64] ;  /* 0x0000000410107981 */ /* 0x002f62000c1e9b00 */
[----:B------:R-:W0:Y:S01]  /*00e0*/  LDC R2, c[0x0][0x3b0] ;  /* 0x0000ec00ff027b82 */ /* 0x000e220000000800 */
[----:B--2---:R-:W-:-:S07]  /*00f0*/  DSETP.NEU.AND P0, PT, |R8|, +INF , PT ;  /* 0x7ff000000800742a */ /* 0x004fce0003f0d200 */
[----:B------:R-:W1:Y:S07]  /*0100*/  LDC R3, c[0x0][0x3b4] ;  /* 0x0000ed00ff037b82 */ /* 0x000e6e0000000800 */
[----:B------:R-:W-:Y:S01]  /*0110*/  @!P0 DMUL R20, RZ, R8 ;  /* 0x00000008ff148228 */ /* 0x000fe20000000000 */
[----:B------:R-:W-:Y:S01]  /*0120*/  @!P0 IMAD.MOV.U32 R26, RZ, RZ, 0x1 ;  /* 0x00000001ff1a8424 */ /* 0x000fe200078e00ff */
[----:B------:R-:W-:Y:S09]  /*0130*/  @!P0 BRA `(.L_x_68) ;  /* 0x0000000000588947 */ /* 0x000ff20003800000 */
[----:B------:R-:W-:Y:S01]  /*0140*/  UMOV UR6, 0x6dc9c883 ;  /* 0x6dc9c88300067882 */ /* 0x000fe20000000000 */
[----:B------:R-:W-:Y:S01]  /*0150*/  UMOV UR7, 0x3fe45f30 ;  /* 0x3fe45f3000077882 */ /* 0x000fe20000000000 */
[C---:B------:R-:W-:Y:S02]  /*0160*/  DSETP.GE.AND P0, PT, |R8|.reuse, 2.14748364800000000000e+09, PT ;  /* 0x41e000000800742a */ /* 0x040fe40003f06200 */
[----:B------:R-:W-:Y:S01]  /*0170*/  DMUL R4, R8, UR6 ;  /* 0x0000000608047c28 */ /* 0x000fe20008000000 */
[----:B------:R-:W-:Y:S01]  /*0180*/  UMOV UR6, 0x54442d18 ;  /* 0x54442d1800067882 */ /* 0x000fe20000000000 */
[----:B------:R-:W-:-:S08]  /*0190*/  UMOV UR7, 0x3ff921fb ;  /* 0x3ff921fb00077882 */ /* 0x000fd00000000000 */
[----:B------:R-:W2:Y:S08]  /*01a0*/  F2I.F64 R4, R4 ;  /* 0x0000000400047311 */ /* 0x000eb00000301100 */
[----:B--2---:R-:W2:Y:S02]  /*01b0*/  I2F.F64 R20, R4 ;  /* 0x0000000400147312 */ /* 0x004ea40000201c00 */
[----:B--2---:R-:W-:Y:S01]  /*01c0*/  DFMA R6, R20, -UR6, R8 ;  /* 0x8000000614067c2b */ /* 0x004fe20008000008 */
        /* <DEDUP_REMOVED lines=8> */
[----:B01---5:R-:W-:Y:S05]  /*0250*/  CALL.REL.NOINC `($_Z19rot_detector_kernelPdS_PKdS1_dddi$__internal_trig_reduction_slowpathd) ;  /* 0x0000000400ac7944 */ /* 0x023fea0003c00000 */
[----:B------:R-:W-:Y:S02]  /*0260*/  IMAD.MOV.U32 R4, RZ, RZ, R7 ;  /* 0x000000ffff047224 */ /* 0x000fe400078e0007 */
[----:B------:R-:W-:Y:S02]  /*0270*/  IMAD.MOV.U32 R20, RZ, RZ, R8 ;  /* 0x000000ffff147224 */ /* 0x000fe400078e0008 */
[----:B------:R-:W-:-:S07]  /*0280*/  IMAD.MOV.U32 R21, RZ, RZ, R9 ;  /* 0x000000ffff157224 */ /* 0x000fce00078e0009 */
.L_x_69:
[----:B------:R-:W-:-:S07]  /*0290*/  VIADD R26, R4, 0x1 ;  /* 0x00000001041a7836 */ /* 0x000fce0000000000 */
.L_x_68:
[----:B------:R-:W2:Y:S01]  /*02a0*/  LDCU.64 UR6, c[0x4][0x8] ;  /* 0x01000100ff0677ac */ /* 0x000ea20008000a00 */
[----:B------:R-:W-:Y:S01]  /*02b0*/  IMAD.SHL.U32 R4, R26, 0x40, RZ ;  /* 0x000000401a047824 */ /* 0x000fe200078e00ff */
[----:B------:R-:W3:Y:S04]  /*02c0*/  LDC.64 R18, c[0x0][0x398] ;  /* 0x0000e600ff127b82 */ /* 0x000ee80000000a00 */
[----:B------:R-:W-:-:S04]  /*02d0*/  LOP3.LUT R4, R4, 0x40, RZ, 0xc0, !PT ;  /* 0x0000004004047812 */ /* 0x000fc800078ec0ff */
[----:B--2---:R-:W-:-:S05]  /*02e0*/  IADD3 R28, P0, PT, R4, UR6, RZ ;  /* 0x00000006041c7c10 */ /* 0x004fca000ff1e0ff */
[----:B------:R-:W-:-:S05]  /*02f0*/  IMAD.X R29, RZ, RZ, UR7, P0 ;  /* 0x00000007ff1d7e24 */ /* 0x000fca00080e06ff */
[----:B------:R-:W2:Y:S04]  /*0300*/  LDG.E.128.CONSTANT R4, desc[UR4][R28.64] ;  /* 0x000000041c047981 */ /* 0x000ea8000c1e9d00 */
[----:B------:R-:W4:Y:S04]  /*0310*/  LDG.E.128.CONSTANT R8, desc[UR4][R28.64+0x10] ;  /* 0x000010041c087981 */ /* 0x000f28000c1e9d00 */
[----:B------:R-:W4:Y:S01]  /*0320*/  LDG.E.128.CONSTANT R12, desc[UR4][R28.64+0x20] ;  /* 0x000020041c0c7981 */ /* 0x000f22000c1e9d00 */
[----:B---3--:R-:W-:-:S06]  /*0330*/  IMAD.WIDE R18, R0, 0x8, R18 ;  /* 0x0000000800127825 */ /* 0x008fcc00078e0212 */
[----:B------:R-:W5:Y:S01]  /*0340*/  LDG.E.64.CONSTANT R18, desc[UR4][R18.64] ;  /* 0x0000000412127981 */ /* 0x000f62000c1e9b00 */
[----:B------:R-:W-:Y:S01]  /*0350*/  LOP3.LUT R22, R26, 0x1, RZ, 0xc0, !PT ;  /* 0x000000011a167812 */ /* 0x000fe200078ec0ff */
[----:B------:R-:W-:Y:S01]  /*0360*/  IMAD.MOV.U32 R23, RZ, RZ, 0x3da8ff83 ;  /* 0x3da8ff83ff177424 */ /* 0x000fe200078e00ff */
[----:B------:R-:W-:Y:S02]  /*0370*/  DMUL R24, R20, R20 ;  /* 0x0000001414187228 */ /* 0x000fe40000000000 */
[----:B------:R-:W-:Y:S01]  /*0380*/  ISETP.NE.U32.AND P0, PT, R22, 0x1, PT ;  /* 0x000000011600780c */ /* 0x000fe20003f05070 */
[----:B------:R-:W-:-:S03]  /*0390*/  IMAD.MOV.U32 R22, RZ, RZ, 0x20fd8164 ;  /* 0x20fd8164ff167424 */ /* 0x000fc600078e00ff */
[----:B------:R-:W-:Y:S02]  /*03a0*/  FSEL R23, -R23, 0.11223486810922622681, !P0 ;  /* 0x3de5db6517177808 */ /* 0x000fe40004000100 */
[----:B------:R-:W-:-:S06]  /*03b0*/  FSEL R22, R22, -8.06006814911005101289e+34, !P0 ;  /* 0xf9785eba16167808 */ /* 0x000fcc0004000000 */
[----:B--2---:R-:W-:-:S08]  /*03c0*/  DFMA R4, R24, R22, R4 ;  /* 0x000000161804722b */ /* 0x004fd00000000004 */
[----:B------:R-:W-:-:S08]  /*03d0*/  DFMA R4, R24, R4, R6 ;  /* 0x000000041804722b */ /* 0x000fd00000000006 */
[----:B----4-:R-:W-:-:S08]  /*03e0*/  DFMA R4, R24, R4, R8 ;  /* 0x000000041804722b */ /* 0x010fd00000000008 */
[----:B------:R-:W-:-:S08]  /*03f0*/  DFMA R4, R24, R4, R10 ;  /* 0x000000041804722b */ /* 0x000fd0000000000a */
[C---:B------:R-:W-:Y:S02]  /*0400*/  DFMA R12, R24.reuse, R4, R12 ;  /* 0x00000004180c722b */ /* 0x040fe4000000000c */
[----:B------:R-:W2:Y:S06]  /*0410*/  LDC.64 R4, c[0x0][0x3b0] ;  /* 0x0000ec00ff047b82 */ /* 0x000eac0000000a00 */
[----:B------:R-:W-:-:S08]  /*0420*/  DFMA R12, R24, R12, R14 ;  /* 0x0000000c180c722b */ /* 0x000fd0000000000e */
[----:B------:R-:W-:Y:S02]  /*0430*/  DFMA R20, R12, R20, R20 ;  /* 0x000000140c14722b */ /* 0x000fe40000000014 */
[----:B------:R-:W-:Y:S02]  /*0440*/  DFMA R12, R24, R12, 1 ;  /* 0x3ff00000180c742b */ /* 0x000fe4000000000c */
[----:B--2---:R-:W-:-:S08]  /*0450*/  DSETP.NEU.AND P1, PT, |R4|, +INF , PT ;  /* 0x7ff000000400742a */ /* 0x004fd00003f2d200 */
[----:B------:R-:W-:Y:S02]  /*0460*/  FSEL R8, R12, R20, !P0 ;  /* 0x000000140c087208 */ /* 0x000fe40004000000 */
[----:B------:R-:W-:Y:S02]  /*0470*/  FSEL R9, R13, R21, !P0 ;  /* 0x000000150d097208 */ /* 0x000fe40004000000 */
[----:B------:R-:W-:-:S04]  /*0480*/  LOP3.LUT P0, RZ, R26, 0x2, RZ, 0xc0, !PT ;  /* 0x000000021aff7812 */ /* 0x000fc8000780c0ff */
[----:B------:R-:W-:Y:S02]  /*0490*/  DADD R6, RZ, -R8 ;  /* 0x00000000ff067229 */ /* 0x000fe40000000808 */
[----:B------:R-:W-:Y:S01]  /*04a0*/  @!P1 DMUL R22, RZ, R4 ;  /* 0x00000004ff169228 */ /* 0x000fe20000000000 */
[----:B------:R-:W-:-:S07]  /*04b0*/  @!P1 IMAD.MOV.U32 R24, RZ, RZ, RZ ;  /* 0x000000ffff189224 */ /* 0x000fce00078e00ff */
[----:B------:R-:W-:Y:S02]  /*04c0*/  FSEL R20, R8, R6, !P0 ;  /* 0x0000000608147208 */ /* 0x000fe40004000000 */
[----:B------:R-:W-:Y:S01]  /*04d0*/  FSEL R21, R9, R7, !P0 ;  /* 0x0000000709157208 */ /* 0x000fe20004000000 */
[----:B------:R-:W-:Y:S06]  /*04e0*/  @!P1 BRA `(.L_x_70) ;  /* 0x0000000000549947 */ /* 0x000fec0003800000 */
        /* <DEDUP_REMOVED lines=21> */
.L_x_70:
[----:B------:R-:W2:Y:S01]  /*0640*/  LDCU.64 UR6, c[0x4][0x8] ;  /* 0x01000100ff0677ac */ /* 0x000ea20008000a00 */
[----:B0-----:R-:W-:Y:S02]  /*0650*/  IMAD.SHL.U32 R2, R24, 0x40, RZ ;  /* 0x0000004018027824 */ /* 0x001fe400078e00ff */
[----:B------:R-:W-:Y:S01]  /*0660*/  IMAD.MOV.U32 R26, RZ, RZ, 0x20fd8164 ;  /* 0x20fd8164ff1a7424 */ /* 0x000fe200078e00ff */
[----:B------:R-:W0:Y:S02]  /*0670*/  LDCU.128 UR8, c[0x0][0x3a0] ;  /* 0x00007400ff0877ac */ /* 0x000e240008000c00 */
[----:B------:R-:W-:-:S04]  /*0680*/  LOP3.LUT R2, R2, 0x40, RZ, 0xc0, !PT ;  /* 0x0000004002027812 */ /* 0x000fc800078ec0ff */
[----:B--2---:R-:W-:-:S05]  /*0690*/  IADD3 R28, P0, PT, R2, UR6, RZ ;  /* 0x00000006021c7c10 */ /* 0x004fca000ff1e0ff */
[----:B------:R-:W-:-:S05]  /*06a0*/  IMAD.X R29, RZ, RZ, UR7, P0 ;  /* 0x00000007ff1d7e24 */ /* 0x000fca00080e06ff */
[----:B------:R-:W2:Y:S04]  /*06b0*/  LDG.E.128.CONSTANT R4, desc[UR4][R28.64] ;  /* 0x000000041c047981 */ /* 0x000ea8000c1e9d00 */
[----:B------:R-:W3:Y:S04]  /*06c0*/  LDG.E.128.CONSTANT R8, desc[UR4][R28.64+0x10] ;  /* 0x000010041c087981 */ /* 0x000ee8000c1e9d00 */
[----:B------:R-:W4:Y:S01]  /*06d0*/  LDG.E.128.CONSTANT R12, desc[UR4][R28.64+0x20] ;  /* 0x000020041c0c7981 */ /* 0x000f22000c1e9d00 */
[----:B------:R-:W-:Y:S01]  /*06e0*/  LOP3.LUT R2, R24, 0x1, RZ, 0xc0, !PT ;  /* 0x0000000118027812 */ /* 0x000fe200078ec0ff */
[----:B0----5:R-:W-:-:S02]  /*06f0*/  DADD R18, R18, -UR10 ;  /* 0x8000000a12127e29 */ /* 0x021fc40008000000 */
[----:B------:R-:W-:Y:S01]  /*0700*/  DADD R16, R16, -UR8 ;  /* 0x8000000810107e29 */ /* 0x000fe20008000000 */
[----:B------:R-:W-:Y:S01]  /*0710*/  ISETP.NE.U32.AND P0, PT, R2, 0x1, PT ;  /* 0x000000010200780c */ /* 0x000fe20003f05070 */
[----:B------:R-:W-:-:S03]  /*0720*/  IMAD.MOV.U32 R2, RZ, RZ, 0x3da8ff83 ;  /* 0x3da8ff83ff027424 */ /* 0x000fc600078e00ff */
[----:B------:R-:W-:Y:S02]  /*0730*/  FSEL R26, R26, -8.06006814911005101289e+34, !P0 ;  /* 0xf9785eba1a1a7808 */ /* 0x000fe40004000000 */
[----:B------:R-:W-:Y:S01]  /*0740*/  FSEL R27, -R2, 0.11223486810922622681, !P0 ;  /* 0x3de5db65021b7808 */ /* 0x000fe20004000100 */
[----:B-1----:R-:W-:-:S08]  /*0750*/  DMUL R2, R22, R22 ;  /* 0x0000001616027228 */ /* 0x002fd00000000000 */
[----:B--2---:R-:W-:-:S08]  /*0760*/  DFMA R4, R2, R26, R4 ;  /* 0x0000001a0204722b */ /* 0x004fd00000000004 */
[----:B------:R-:W-:-:S08]  /*0770*/  DFMA R4, R2, R4, R6 ;  /* 0x000000040204722b */ /* 0x000fd00000000006 */
[C---:B---3--:R-:W-:Y:S01]  /*0780*/  DFMA R4, R2.reuse, R4, R8 ;  /* 0x000000040204722b */ /* 0x048fe20000000008 */
[----:B------:R-:W0:Y:S07]  /*0790*/  LDC.64 R8, c[0x0][0x380] ;  /* 0x0000e000ff087b82 */ /* 0x000e2e0000000a00 */
[C---:B------:R-:W-:Y:S01]  /*07a0*/  DFMA R4, R2.reuse, R4, R10 ;  /* 0x000000040204722b */ /* 0x040fe2000000000a */
[----:B------:R-:W1:Y:S07]  /*07b0*/  LDC.64 R10, c[0x0][0x388] ;  /* 0x0000e200ff0a7b82 */ /* 0x000e6e0000000a00 */
        /* <DEDUP_REMOVED lines=10> */
[-C--:B------:R-:W-:Y:S02]  /*0860*/  DMUL R4, R18, R2.reuse ;  /* 0x0000000212047228 */ /* 0x080fe40000000000 */
[----:B------:R-:W-:-:S06]  /*0870*/  DMUL R2, R16, R2 ;  /* 0x0000000210027228 */ /* 0x000fcc0000000000 */
[C---:B------:R-:W-:Y:S02]  /*0880*/  DFMA R4, R20.reuse, R16, -R4 ;  /* 0x000000101404722b */ /* 0x040fe40000000804 */
[----:B------:R-:W-:-:S06]  /*0890*/  DFMA R2, R20, R18, R2 ;  /* 0x000000121402722b */ /* 0x000fcc0000000002 */
[----:B------:R-:W-:Y:S02]  /*08a0*/  DADD R4, R4, UR8 ;  /* 0x0000000804047e29 */ /* 0x000fe40008000000 */
[----:B------:R-:W-:Y:S01]  /*08b0*/  DADD R6, R2, UR10 ;  /* 0x0000000a02067e29 */ /* 0x000fe20008000000 */
[----:B0-----:R-:W-:-:S04]  /*08c0*/  IMAD.WIDE R2, R0, 0x8, R8 ;  /* 0x0000000800027825 */ /* 0x001fc800078e0208 */
[----:B-1----:R-:W-:Y:S01]  /*08d0*/  IMAD.WIDE R8, R0, 0x8, R10 ;  /* 0x0000000800087825 */ /* 0x002fe200078e020a */
[----:B------:R-:W-:Y:S04]  /*08e0*/  STG.E.64 desc[UR4][R2.64], R4 ;  /* 0x0000000402007986 */ /* 0x000fe8000c101b04 */
[----:B------:R-:W-:Y:S01]  /*08f0*/  STG.E.64 desc[UR4][R8.64], R6 ;  /* 0x0000000608007986 */ /* 0x000fe2000c101b04 */
[----:B------:R-:W-:Y:S05]  /*0900*/  EXIT ;  /* 0x000000000000794d */ /* 0x000fea0003800000 */
        .type           $_Z19rot_detector_kernelPdS_PKdS1_dddi$__internal_trig_reduction_slowpathd,@function
        .size           $_Z19rot_detector_kernelPdS_PKdS1_dddi$__internal_trig_reduction_slowpathd,(.L_x_83 - $_Z19rot_detector_kernelPdS_PKdS1_dddi$__internal_trig_reduction_slowpathd)
$_Z19rot_detector_kernelPdS_PKdS1_dddi$__internal_trig_reduction_slowpathd:
        /* <DEDUP_REMOVED lines=8> */
[----:B------:R-:W-:-:S04]  /*0990*/  CS2R R10, SRZ ;  /* 0x00000000000a7805 */ /* 0x000fc8000001ff00 */
[----:B------:R-:W-:Y:S02]  /*09a0*/  SHF.R.U32.HI R6, RZ, 0x6, R7 ;  /* 0x00000006ff067819 */ /* 0x000fe40000011607 */
[----:B------:R-:W-:Y:S02]  /*09b0*/  ISETP.GE.U32.AND P0, PT, R7, 0x80, PT ;  /* 0x000000800700780c */ /* 0x000fe40003f06070 */
[C---:B------:R-:W-:Y:S02]  /*09c0*/  IADD3 R7, PT, PT, -R6.reuse, 0x13, RZ ;  /* 0x0000001306077810 */ /* 0x040fe40007ffe1ff */
[----:B------:R-:W-:Y:S02]  /*09d0*/  IADD3 R23, PT, PT, -R6, 0xf, RZ ;  /* 0x0000000f06177810 */ /* 0x000fe40007ffe1ff */
[----:B------:R-:W-:-:S04]  /*09e0*/  SEL R7, R7, 0x12, P0 ;  /* 0x0000001207077807 */ /* 0x000fc80000000000 */
[----:B------:R-:W-:-:S13]  /*09f0*/  ISETP.GE.AND P0, PT, R23, R7, PT ;  /* 0x000000071700720c */ /* 0x000fda0003f06270 */
[----:B------:R-:W-:Y:S05]  /*0a00*/  @P0 BRA `(.L_x_72) ;  /* 0x00000000008c0947 */ /* 0x000fea0003800000 */
[C---:B------:R-:W-:Y:S01]  /*0a10*/  SHF.L.U64.HI R12, R8.reuse, 0xb, R9 ;  /* 0x0000000b080c7819 */ /* 0x040fe20000010209 */
[----:B------:R-:W-:Y:S01]  /*0a20*/  IMAD.SHL.U32 R9, R8, 0x800, RZ ;  /* 0x0000080008097824 */ /* 0x000fe200078e00ff */
[----:B------:R-:W-:Y:S01]  /*0a30*/  IADD3 R15, PT, PT, RZ, -R6, -R7 ;  /* 0x80000006ff0f7210 */ /* 0x000fe20007ffe807 */
[----:B------:R-:W-:Y:S01]  /*0a40*/  IMAD.MOV.U32 R14, RZ, RZ, RZ ;  /* 0x000000ffff0e7224 */ /* 0x000fe200078e00ff */
[----:B------:R-:W-:Y:S02]  /*0a50*/  CS2R R10, SRZ ;  /* 0x00000000000a7805 */ /* 0x000fe4000001ff00 */
[----:B------:R-:W-:Y:S01]  /*0a60*/  LOP3.LUT R8, R12, 0x80000000, RZ, 0xfc, !PT ;  /* 0x800000000c087812 */ /* 0x000fe200078efcff */
[----:B------:R-:W0:Y:S01]  /*0a70*/  LDCU.64 UR6, c[0x0][0x358] ;  /* 0x00006b00ff0677ac */ /* 0x000e220008000a00 */
[----:B------:R-:W-:-:S05]  /*0a80*/  NOP ;  /* 0x0000000000007918 */ /* 0x000fca0000000000 */
.L_x_73:
[----:B------:R-:W1:Y:S02]  /*0a90*/  LDC.64 R12, c[0x4][RZ] ;  /* 0x01000000ff0c7b82 */ /* 0x000e640000000a00 */
[----:B-1----:R-:W-:-:S06]  /*0aa0*/  IMAD.WIDE R12, R23, 0x8, R12 ;  /* 0x00000008170c7825 */ /* 0x002fcc00078e020c */
[----:B0-----:R-:W2:Y:S01]  /*0ab0*/  LDG.E.64.CONSTANT R12, desc[UR6][R12.64] ;  /* 0x000000060c0c7981 */ /* 0x001ea2000c1e9b00 */
[----:B------:R-:W-:Y:S02]  /*0ac0*/  VIADD R15, R15, 0x1 ;  /* 0x000000010f0f7836 */ /* 0x000fe40000000000 */
[----:B------:R-:W-:Y:S02]  /*0ad0*/  VIADD R23, R23, 0x1 ;  /* 0x0000000117177836 */ /* 0x000fe40000000000 */
[----:B--2---:R-:W-:-:S04]  /*0ae0*/  IMAD.WIDE.U32 R10, P2, R12, R9, R10 ;  /* 0x000000090c0a7225 */ /* 0x004fc8000784000a */
[----:B------:R-:W-:Y:S02]  /*0af0*/  IMAD R25, R12, R8, RZ ;  /* 0x000000080c197224 */ /* 0x000fe400078e02ff */
[CC--:B------:R-:W-:Y:S02]  /*0b00*/  IMAD R22, R13.reuse, R9.reuse, RZ ;  /* 0x000000090d167224 */ /* 0x0c0fe400078e02ff */
[----:B------:R-:W-:Y:S01]  /*0b10*/  IMAD.HI.U32 R27, R13, R9, RZ ;  /* 0x000000090d1b7227 */ /* 0x000fe200078e00ff */
[----:B------:R-:W-:-:S03]  /*0b20*/  IADD3 R11, P0, PT, R25, R11, RZ ;  /* 0x0000000b190b7210 */ /* 0x000fc60007f1e0ff */
[----:B------:R-:W-:Y:S01]  /*0b30*/  IMAD R25, R14, 0x8, R1 ;  /* 0x000000080e197824 */ /* 0x000fe200078e0201 */
[----:B------:R-:W-:Y:S01]  /*0b40*/  IADD3 R11, P1, PT, R22, R11, RZ ;  /* 0x0000000b160b7210 */ /* 0x000fe20007f3e0ff */
[----:B------:R-:W-:-:S04]  /*0b50*/  IMAD.HI.U32 R22, R12, R8, RZ ;  /* 0x000000080c167227 */ /* 0x000fc800078e00ff */
[----:B------:R-:W-:Y:S01]  /*0b60*/  IMAD.X R12, RZ, RZ, R22, P2 ;  /* 0x000000ffff0c7224 */ /* 0x000fe200010e0616 */
[----:B------:R0:W-:Y:S01]  /*0b70*/  STL.64 [R25], R10 ;  /* 0x0000000a19007387 */ /* 0x0001e20000100a00 */
[----:B------:R-:W-:-:S03]  /*0b80*/  IMAD.HI.U32 R22, R13, R8, RZ ;  /* 0x000000080d167227 */ /* 0x000fc600078e00ff */
[----:B------:R-:W-:Y:S01]  /*0b90*/  IADD3.X R12, P0, PT, R27, R12, RZ, P0, !PT ;  /* 0x0000000c1b0c7210 */ /* 0x000fe2000071e4ff */
[----:B------:R-:W-:Y:S02]  /*0ba0*/  IMAD R13, R13, R8, RZ ;  /* 0x000000080d0d7224 */ /* 0x000fe400078e02ff */
[----:B------:R-:W-:-:S03]  /*0bb0*/  VIADD R14, R14, 0x1 ;  /* 0x000000010e0e7836 */ /* 0x000fc60000000000 */
[----:B------:R-:W-:Y:S01]  /*0bc0*/  IADD3.X R13, P1, PT, R13, R12, RZ, P1, !PT ;  /* 0x0000000c0d0d7210 */ /* 0x000fe20000f3e4ff */
[----:B------:R-:W-:Y:S01]  /*0bd0*/  IMAD.X R12, RZ, RZ, R22, P0 ;  /* 0x000000ffff0c7224 */ /* 0x000fe200000e0616 */
[----:B------:R-:W-:-:S03]  /*0be0*/  ISETP.NE.AND P0, PT, R15, -0xf, PT ;  /* 0xfffffff10f00780c */ /* 0x000fc60003f05270 */
[----:B------:R-:W-:Y:S02]  /*0bf0*/  IMAD.X R12, RZ, RZ, R12, P1 ;  /* 0x000000ffff0c7224 */ /* 0x000fe400008e060c */
[----:B0-----:R-:W-:Y:S02]  /*0c00*/  IMAD.MOV.U32 R10, RZ, RZ, R13 ;  /* 0x000000ffff0a7224 */ /* 0x001fe400078e000d */
[----:B------:R-:W-:-:S06]  /*0c10*/  IMAD.MOV.U32 R11, RZ, RZ, R12 ;  /* 0x000000ffff0b7224 */ /* 0x000fcc00078e000c */
[----:B------:R-:W-:Y:S05]  /*0c20*/  @P0 BRA `(.L_x_73) ;  /* 0xfffffffc00980947 */ /* 0x000fea000383ffff */
[----:B------:R-:W-:-:S07]  /*0c30*/  IMAD.MOV.U32 R23, RZ, RZ, R7 ;  /* 0x000000ffff177224 */ /* 0x000fce00078e0007 */
.L_x_72:
[----:B------:R-:W-:Y:S01]  /*0c40*/  LOP3.LUT P0, R15, R5, 0x3f, RZ, 0xc0, !PT ;  /* 0x0000003f050f7812 */ /* 0x000fe2000780c0ff */
[----:B------:R-:W-:-:S04]  /*0c50*/  IMAD.IADD R6, R6, 0x1, R23 ;  /* 0x0000000106067824 */ /* 0x000fc800078e0217 */
[----:B------:R-:W-:-:S05]  /*0c60*/  IMAD.U32 R23, R6, 0x8, R1 ;  /* 0x0000000806177824 */ /* 0x000fca00078e0001 */
[----:B------:R0:W-:Y:S04]  /*0c70*/  STL.64 [R23+-0x78], R10 ;  /* 0xffff880a17007387 */ /* 0x0001e80000100a00 */
[----:B------:R-:W2:Y:S04]  /*0c80*/  @P0 LDL.64 R12, [R1+0x8] ;  /* 0x00000800010c0983 */ /* 0x000ea80000100a00 */
[----:B------:R-:W3:Y:S04]  /*0c90*/  LDL.64 R8, [R1+0x10] ;  /* 0x0000100001087983 */ /* 0x000ee80000100a00 */
[----:B------:R-:W4:Y:S01]  /*0ca0*/  LDL.64 R6, [R1+0x18] ;  /* 0x0000180001067983 */ /* 0x000f220000100a00 */
[----:B------:R-:W-:-:S02]  /*0cb0*/  @P0 LOP3.LUT R5, R5, 0x3f, RZ, 0xc, !PT ;  /* 0x0000003f05050812 */ /* 0x000fc400078e0cff */
[--C-:B--2---:R-:W-:Y:S02]  /*0cc0*/  @P0 SHF.R.U64 R12, R12, 0x1, R13.reuse ;  /* 0x000000010c0c0819 */ /* 0x104fe4000000120d */
[----:B------:R-:W-:Y:S02]  /*0cd0*/  @P0 SHF.R.U32.HI R14, RZ, 0x1, R13 ;  /* 0x00000001ff0e0819 */ /* 0x000fe4000001160d */
[----:B---3--:R-:W-:Y:S02]  /*0ce0*/  @P0 SHF.L.U32 R13, R8, R15, RZ ;  /* 0x0000000f080d0219 */ /* 0x008fe400000006ff */
[----:B0-----:R-:W-:Y:S02]  /*0cf0*/  @P0 SHF.R.U64 R10, R12, R5, R14 ;  /* 0x000000050c0a0219 */ /* 0x001fe4000000120e */
[--C-:B------:R-:W-:Y:S02]  /*0d00*/  @P0 SHF.R.U32.HI R26, RZ, 0x1, R9.reuse ;  /* 0x00000001ff1a0819 */ /* 0x100fe40000011609 */
[----:B------:R-:W-:-:S02]  /*0d10*/  @P0 SHF.R.U64 R24, R8, 0x1, R9 ;  /* 0x0000000108180819 */ /* 0x000fc40000001209 */
[----:B------:R-:W-:Y:S02]  /*0d20*/  @P0 SHF.L.U64.HI R22, R8, R15, R9 ;  /* 0x0000000f08160219 */ /* 0x000fe40000010209 */
[----:B------:R-:W-:Y:S02]  /*0d30*/  @P0 SHF.R.U32.HI R11, RZ, R5, R14 ;  /* 0x00000005ff0b0219 */ /* 0x000fe4000001160e */
[----:B------:R-:W-:Y:S02]  /*0d40*/  @P0 LOP3.LUT R8, R13, R10, RZ, 0xfc, !PT ;  /* 0x0000000a0d080212 */ /* 0x000fe400078efcff */
[----:B----4-:R-:W-:Y:S02]  /*0d50*/  @P0 SHF.L.U32 R12, R6, R15, RZ ;  /* 0x0000000f060c0219 */ /* 0x010fe400000006ff */
[----:B------:R-:W-:Y:S01]  /*0d60*/  @P0 SHF.R.U64 R23, R24, R5, R26 ;  /* 0x0000000518170219 */ /* 0x000fe2000000121a */
[----:B------:R-:W-:Y:S01]  /*0d70*/  IMAD.SHL.U32 R10, R8, 0x4, RZ ;  /* 0x00000004080a7824 */ /* 0x000fe200078e00ff */
[----:B------:R-:W-:-:S02]  /*0d80*/  @P0 LOP3.LUT R9, R22, R11, RZ, 0xfc, !PT ;  /* 0x0000000b16090212 */ /* 0x000fc400078efcff */
[----:B------:R-:W-:Y:S02]  /*0d90*/  @P0 SHF.L.U64.HI R14, R6, R15, R7 ;  /* 0x0000000f060e0219 */ /* 0x000fe40000010207 */
[----:B------:R-:W-:Y:S02]  /*0da0*/  @P0 SHF.R.U32.HI R5, RZ, R5, R26 ;  /* 0x00000005ff050219 */ /* 0x000fe4000001161a */
[----:B------:R-:W-:Y:S02]  /*0db0*/  @P0 LOP3.LUT R6, R12, R23, RZ, 0xfc, !PT ;  /* 0x000000170c060212 */ /* 0x000fe400078efcff */
[----:B------:R-:W-:Y:S02]  /*0dc0*/  SHF.L.U64.HI R11, R8, 0x2, R9 ;  /* 0x00000002080b7819 */ /* 0x000fe40000010209 */
[----:B------:R-:W-:Y:S02]  /*0dd0*/  @P0 LOP3.LUT R7, R14, R5, RZ, 0xfc, !PT ;  /* 0x000000050e070212 */ /* 0x000fe400078efcff */
[----:B------:R-:W-:-:S02]  /*0de0*/  SHF.L.W.U32.HI R9, R9, 0x2, R6 ;  /* 0x0000000209097819 */ /* 0x000fc40000010e06 */
[----:B------:R-:W-:Y:S02]  /*0df0*/  IADD3 RZ, P0, PT, RZ, -R10, RZ ;  /* 0x8000000affff7210 */ /* 0x000fe40007f1e0ff */
[----:B------:R-:W-:Y:S02]  /*0e00*/  LOP3.LUT R5, RZ, R11, RZ, 0x33, !PT ;  /* 0x0000000bff057212 */ /* 0x000fe400078e33ff */
[----:B------:R-:W-:Y:S02]  /*0e10*/  SHF.L.W.U32.HI R6, R6, 0x2, R7 ;  /* 0x0000000206067819 */ /* 0x000fe40000010e07 */
[----:B------:R-:W-:Y:S02]  /*0e20*/  LOP3.LUT R8, RZ, R9, RZ, 0x33, !PT ;  /* 0x00000009ff087212 */ /* 0x000fe400078e33ff */
[----:B------:R-:W-:Y:S02]  /*0e30*/  IADD3.X R14, P0, PT, RZ, R5, RZ, P0, !PT ;  /* 0x00000005ff0e7210 */ /* 0x000fe4000071e4ff */
[----:B------:R-:W-:-:S02]  /*0e40*/  LOP3.LUT R5, RZ, R6, RZ, 0x33, !PT ;  /* 0x00000006ff057212 */ /* 0x000fc400078e33ff */
[----:B------:R-:W-:Y:S02]  /*0e50*/  IADD3.X R8, P1, PT, RZ, R8, RZ, P0, !PT ;  /* 0x00000008ff087210 */ /* 0x000fe4000073e4ff */
[----:B------:R-:W-:-:S03]  /*0e60*/  ISETP.GT.U32.AND P2, PT, R9, -0x1, PT ;  /* 0xffffffff0900780c */ /* 0x000fc60003f44070 */
[----:B------:R-:W-:Y:S01]  /*0e70*/  IMAD.X R5, RZ, RZ, R5, P1 ;  /* 0x000000ffff057224 */ /* 0x000fe200008e0605 */
[----:B------:R-:W-:-:S04]  /*0e80*/  ISETP.GT.AND.EX P0, PT, R6, -0x1, PT, P2 ;  /* 0xffffffff0600780c */ /* 0x000fc80003f04320 */
[----:B------:R-:W-:Y:S02]  /*0e90*/  SEL R5, R6, R5, P0 ;  /* 0x0000000506057207 */ /* 0x000fe40000000000 */
[----:B------:R-:W-:Y:S02]  /*0ea0*/  SEL R12, R9, R8, P0 ;  /* 0x00000008090c7207 */ /* 0x000fe40000000000 */
[----:B------:R-:W-:-:S04]  /*0eb0*/  ISETP.NE.U32.AND P1, PT, R5, RZ, PT ;  /* 0x000000ff0500720c */ /* 0x000fc80003f25070 */
[----:B------:R-:W-:Y:S01]  /*0ec0*/  SEL R9, R12, R5, !P1 ;  /* 0x000000050c097207 */ /* 0x000fe20004800000 */
[----:B------:R-:W-:-:S05]  /*0ed0*/  @!P0 IMAD.MOV R10, RZ, RZ, -R10 ;  /* 0x000000ffff0a8224 */ /* 0x000fca00078e0a0a */
[----:B------:R-:W0:Y:S02]  /*0ee0*/  FLO.U32 R9, R9 ;  /* 0x0000000900097300 */ /* 0x000e2400000e0000 */
[C---:B0-----:R-:W-:Y:S02]  /*0ef0*/  IADD3 R13, PT, PT, -R9.reuse, 0x1f, RZ ;  /* 0x0000001f090d7810 */ /* 0x041fe40007ffe1ff */
[----:B------:R-:W-:-:S03]  /*0f00*/  IADD3 R8, PT, PT, -R9, 0x3f, RZ ;  /* 0x0000003f09087810 */ /* 0x000fc60007ffe1ff */
[----:B------:R-:W-:Y:S01]  /*0f10*/  @P1 IMAD.MOV R8, RZ, RZ, R13 ;  /* 0x000000ffff081224 */ /* 0x000fe200078e020d */
[----:B------:R-:W-:-:S04]  /*0f20*/  SEL R13, R11, R14, P0 ;  /* 0x0000000e0b0d7207 */ /* 0x000fc80000000000 */
        /* <DEDUP_REMOVED lines=12> */
.L_x_74:
[----:B------:R-:W-:Y:S01]  /*0ff0*/  IMAD.WIDE.U32 R14, R12, 0x2168c235, RZ ;  /* 0x2168c2350c0e7825 */ /* 0x000fe200078e00ff */
[----:B------:R-:W-:-:S03]  /*1000*/  SHF.R.U32.HI R7, RZ, 0x1e, R7 ;  /* 0x0000001eff077819 */ /* 0x000fc60000011607 */
[----:B------:R-:W-:Y:S01]  /*1010*/  IMAD.MOV.U32 R10, RZ, RZ, R15 ;  /* 0x000000ffff0a7224 */ /* 0x000fe200078e000f */
[----:B------:R-:W-:Y:S01]  /*1020*/  IADD3 RZ, P1, PT, R14, R14, RZ ;  /* 0x0000000e0eff7210 */ /* 0x000fe20007f3e0ff */
[----:B------:R-:W-:Y:S01]  /*1030*/  IMAD.MOV.U32 R11, RZ, RZ, RZ ;  /* 0x000000ffff0b7224 */ /* 0x000fe200078e00ff */
[----:B------:R-:W-:Y:S01]  /*1040*/  LEA.HI R7, R6, R7, RZ, 0x1 ;  /* 0x0000000706077211 */ /* 0x000fe200078f08ff */
[----:B------:R-:W-:-:S04]  /*1050*/  IMAD.HI.U32 R9, R5, -0x36f0255e, RZ ;  /* 0xc90fdaa205097827 */ /* 0x000fc800078e00ff */
[----:B------:R-:W-:-:S04]  /*1060*/  IMAD.WIDE.U32 R10, R12, -0x36f0255e, R10 ;  /* 0xc90fdaa20c0a7825 */ /* 0x000fc800078e000a */
[C---:B------:R-:W-:Y:S02]  /*1070*/  IMAD R13, R5.reuse, -0x36f0255e, RZ ;  /* 0xc90fdaa2050d7824 */ /* 0x040fe400078e02ff */
[----:B------:R-:W-:-:S04]  /*1080*/  IMAD.WIDE.U32 R10, P2, R5, 0x2168c235, R10 ;  /* 0x2168c235050a7825 */ /* 0x000fc8000784000a */
[----:B------:R-:W-:Y:S01]  /*1090*/  IMAD.X R5, RZ, RZ, R9, P2 ;  /* 0x000000ffff057224 */ /* 0x000fe200010e0609 */
[----:B------:R-:W-:Y:S02]  /*10a0*/  IADD3 R9, P2, PT, R13, R11, RZ ;  /* 0x0000000b0d097210 */ /* 0x000fe40007f5e0ff */
[----:B------:R-:W-:Y:S02]  /*10b0*/  IADD3.X RZ, P1, PT, R10, R10, RZ, P1, !PT ;  /* 0x0000000a0aff7210 */ /* 0x000fe40000f3e4ff */
        /* <DEDUP_REMOVED lines=14> */
[----:B------:R-:W-:-:S03]  /*11a0*/  IADD3 R9, P2, PT, R9, 0x1, RZ ;  /* 0x0000000109097810 */ /* 0x000fc60007f5e0ff */
[----:B------:R-:W-:Y:S01]  /*11b0*/  @P1 IMAD.MOV R7, RZ, RZ, -R7 ;  /* 0x000000ffff071224 */ /* 0x000fe200078e0a07 */
[----:B------:R-:W-:-:S04]  /*11c0*/  LEA.HI.X R10, R10, RZ, RZ, 0x16, P2 ;  /* 0x000000ff0a0a7211 */ /* 0x000fc800010fb4ff */
[--C-:B------:R-:W-:Y:S01]  /*11d0*/  SHF.R.U64 R8, R9, 0x1, R10.reuse ;  /* 0x0000000109087819 */ /* 0x100fe2000000120a */
[----:B------:R-:W-:Y:S01]  /*11e0*/  IMAD.SHL.U32 R9, R11, 0x100000, RZ ;  /* 0x001000000b097824 */ /* 0x000fe200078e00ff */
[----:B------:R-:W-:Y:S02]  /*11f0*/  SHF.R.U32.HI R10, RZ, 0x1, R10 ;  /* 0x00000001ff0a7819 */ /* 0x000fe4000001160a */
[----:B------:R-:W-:-:S04]  /*1200*/  IADD3 R8, P2, P3, RZ, RZ, R8 ;  /* 0x000000ffff087210 */ /* 0x000fc80007b5e008 */
[----:B------:R-:W-:-:S04]  /*1210*/  IADD3.X R6, PT, PT, R9, 0x3fe00000, R10, P2, P3 ;  /* 0x3fe0000009067810 */ /* 0x000fc800017e640a */
[----:B------:R-:W-:-:S07]  /*1220*/  LOP3.LUT R9, R6, R5, RZ, 0xfc, !PT ;  /* 0x0000000506097212 */ /* 0x000fce00078efcff */
.L_x_71:
[----:B------:R-:W-:-:S04]  /*1230*/  IMAD.MOV.U32 R5, RZ, RZ, 0x0 ;  /* 0x00000000ff057424 */ /* 0x000fc800078e00ff */
[----:B------:R-:W-:Y:S05]  /*1240*/  RET.REL.NODEC R4 `(_Z19rot_detector_kernelPdS_PKdS1_dddi) ;  /* 0xffffffec046c7950 */ /* 0x000fea0003c3ffff */
.L_x_75:
        /* <DEDUP_REMOVED lines=11> */
.L_x_83:


//--------------------- .text._Z20map_boudaries_kernelPdiddd --------------------------
	.section	.text._Z20map_boudaries_kernelPdiddd,"ax",@progbits
	.align	128
        .global         _Z20map_boudaries_kernelPdiddd
        .type           _Z20map_boudaries_kernelPdiddd,@function
        .size           _Z20map_boudaries_kernelPdiddd,(.L_x_90 - _Z20map_boudaries_kernelPdiddd)
        .other          _Z20map_boudaries_kernelPdiddd,@"STO_CUDA_ENTRY STV_DEFAULT"
_Z20map_boudaries_kernelPdiddd:
.text._Z20map_boudaries_kernelPdiddd:
[----:B------:R-:W-:Y:S01]  /*0000*/  LDC R1, c[0x0][0x37c] ;  /* 0x0000df00ff017b82 */ /* 0x000fe20000000800 */
[----:B------:R-:W0:Y:S07]  /*0010*/  S2R R0, SR_TID.X ;  /* 0x0000000000007919 */ /* 0x000e2e0000002100 */
[----:B------:R-:W0:Y:S01]  /*0020*/  S2UR UR4, SR_CTAID.X ;  /* 0x00000000000479c3 */ /* 0x000e220000002500 */
[----:B------:R-:W1:Y:S07]  /*0030*/  LDCU UR5, c[0x0][0x388] ;  /* 0x00007100ff0577ac */ /* 0x000e6e0008000800 */
[----:B------:R-:W0:Y:S02]  /*0040*/  LDC R9, c[0x0][0x360] ;  /* 0x0000d800ff097b82 */ /* 0x000e240000000800 */
[----:B0-----:R-:W-:-:S05]  /*0050*/  IMAD R9, R9, UR4, R0 ;  /* 0x0000000409097c24 */ /* 0x001fca000f8e0200 */
[----:B-1----:R-:W-:-:S13]  /*0060*/  ISETP.GE.AND P0, PT, R9, UR5, PT ;  /* 0x0000000509007c0c */ /* 0x002fda000bf06270 */
[----:B------:R-:W-:Y:S05]  /*0070*/  @P0 EXIT ;  /* 0x000000000000094d */ /* 0x000fea0003800000 */
[----:B------:R-:W0:Y:S01]  /*0080*/  LDCU.128 UR8, c[0x0][0x390] ;  /* 0x00007200ff0877ac */ /* 0x000e220008000c00 */
[----:B------:R-:W1:Y:S01]  /*0090*/  LDC.64 R4, c[0x0][0x3a0] ;  /* 0x0000e800ff047b82 */ /* 0x000e620000000a00 */
[----:B------:R-:W0:Y:S01]  /*00a0*/  I2F.F64 R2, R9 ;  /* 0x0000000900027312 */ /* 0x000e220000201c00 */
[----:B------:R-:W2:Y:S06]  /*00b0*/  LDCU.64 UR4, c[0x0][0x358] ;  /* 0x00006b00ff0477ac */ /* 0x000eac0008000a00 */
[----:B------:R-:W3:Y:S01]  /*00c0*/  LDC.64 R6, c[0x0][0x380] ;  /* 0x0000e000ff067b82 */ /* 0x000ee20000000a00 */
[----:B0-----:R-:W-:-:S08]  /*00d0*/  DADD R2, R2, -UR8 ;  /* 0x8000000802027e29 */ /* 0x001fd00008000000 */
[----:B-1----:R-:W-:Y:S01]  /*00e0*/  DFMA R2, R2, UR10, R4 ;  /* 0x0000000a02027c2b */ /* 0x002fe20008000004 */
[----:B---3--:R-:W-:-:S06]  /*00f0*/  IMAD.WIDE R4, R9, 0x8, R6 ;  /* 0x0000000809047825 */ /* 0x008fcc00078e0206 */
[----:B--2---:R-:W-:Y:S01]  /*0100*/  STG.E.64 desc[UR4][R4.64], R2 ;  /* 0x0000000204007986 */ /* 0x004fe2000c101b04 */
[----:B------:R-:W-:Y:S05]  /*0110*/  EXIT ;  /* 0x000000000000794d */ /* 0x000fea0003800000 */
.L_x_76:
        /* <DEDUP_REMOVED lines=14> */
.L_x_90:


//--------------------- .text._Z22pad_projections_kernelPdiiii --------------------------
	.section	.text._Z22pad_projections_kernelPdiiii,"ax",@progbits
	.align	128
        .global         _Z22pad_projections_kernelPdiiii
        .type           _Z22pad_projections_kernelPdiiii,@function
        .size           _Z22pad_projections_kernelPdiiii,(.L_x_91 - _Z22pad_projections_kernelPdiiii)
        .other          _Z22pad_projections_kernelPdiiii,@"STO_CUDA_ENTRY STV_DEFAULT"
_Z22pad_projections_kernelPdiiii:
.text._Z22pad_projections_kernelPdiiii:
        /* <DEDUP_REMOVED lines=8> */
[----:B------:R-:W0:Y:S01]  /*0080*/  LDC.64 R6, c[0x0][0x388] ;  /* 0x0000e200ff067b82 */ /* 0x000e220000000a00 */
[----:B------:R-:W0:Y:S01]  /*0090*/  LDCU UR6, c[0x0][0x394] ;  /* 0x00007280ff0677ac */ /* 0x000e220008000800 */
[----:B------:R-:W1:Y:S06]  /*00a0*/  LDCU.64 UR4, c[0x0][0x358] ;  /* 0x00006b00ff0477ac */ /* 0x000e6c0008000a00 */
[----:B------:R-:W2:Y:S01]  /*00b0*/  LDC.64 R2, c[0x0][0x380] ;  /* 0x0000e000ff027b82 */ /* 0x000ea20000000a00 */
[----:B0-----:R-:W-:-:S04]  /*00c0*/  IMAD R0, R6, UR6, R5 ;  /* 0x0000000606007c24 */ /* 0x001fc8000f8e0205 */
[----:B------:R-:W-:-:S04]  /*00d0*/  IMAD R5, R0, R7, RZ ;  /* 0x0000000700057224 */ /* 0x000fc800078e02ff */
[----:B--2---:R-:W-:-:S05]  /*00e0*/  IMAD.WIDE R2, R5, 0x8, R2 ;  /* 0x0000000805027825 */ /* 0x004fca00078e0202 */
[----:B-1----:R-:W-:Y:S01]  /*00f0*/  STG.E.64 desc[UR4][R2.64], RZ ;  /* 0x000000ff02007986 */ /* 0x002fe2000c101b04 */
[----:B------:R-:W-:Y:S05]  /*0100*/  EXIT ;  /* 0x000000000000794d */ /* 0x000fea0003800000 */
.L_x_77:
        /* <DEDUP_REMOVED lines=15> */
.L_x_91:


//--------------------- .nv.global.init           --------------------------
	.section	.nv.global.init,"aw",@progbits
	.align	16
.nv.global.init:
	.type		__cudart_sin_cos_coeffs,@object
	.size		__cudart_sin_cos_coeffs,(__cudart_i2opi_d - __cudart_sin_cos_coeffs)
__cudart_sin_cos_coeffs:
        /*0000*/ 	.byte	0x46, 0xd2, 0xb0, 0x2c, 0xf1, 0xe5, 0x5a, 0xbe, 0x92, 0xe3, 0xac, 0x69, 0xe3, 0x1d, 0xc7, 0x3e
        /*0010*/ 	.byte	0xa1, 0x62, 0xdb, 0x19, 0xa0, 0x01, 0x2a, 0xbf, 0x18, 0x08, 0x11, 0x11, 0x11, 0x11, 0x81, 0x3f
        /*0020*/ 	.byte	0x54, 0x55, 0x55, 0x55, 0x55, 0x55, 0xc5, 0xbf, 0x00, 0x00, 0x00, 0x00, 0x00, 0x00, 0x00, 0x00
        /*0030*/ 	.byte	0x00, 0x00, 0x00, 0x00, 0x00, 0x00, 0x00, 0x00, 0x64, 0x81, 0xfd, 0x20, 0x83, 0xff, 0xa8, 0xbd
        /*0040*/ 	.byte	0x28, 0x85, 0xef, 0xc1, 0xa7, 0xee, 0x21, 0x3e, 0xd9, 0xe6, 0x06, 0x8e, 0x4f, 0x7e, 0x92, 0xbe
        /*0050*/ 	.byte	0xe9, 0xbc, 0xdd, 0x19, 0xa0, 0x01, 0xfa, 0x3e, 0x47, 0x5d, 0xc1, 0x16, 0x6c, 0xc1, 0x56, 0xbf
        /*0060*/ 	.byte	0x51, 0x55, 0x55, 0x55, 0x55, 0x55, 0xa5, 0x3f, 0x00, 0x00, 0x00, 0x00, 0x00, 0x00, 0xe0, 0xbf
        /*0070*/ 	.byte	0x00, 0x00, 0x00, 0x00, 0x00, 0x00, 0xf0, 0x3f, 0x00, 0x00, 0x00, 0x00, 0x00, 0x00, 0x00, 0x00
	.type		__cudart_i2opi_d,@object
	.size		__cudart_i2opi_d,(.L_0 - __cudart_i2opi_d)
__cudart_i2opi_d:
        /* <DEDUP_REMOVED lines=9> */
.L_0:


//--------------------- .nv.shared.reserved.0     --------------------------
	.section	.nv.shared.reserved.0,"aw",@nobits
	.weak		__nv_reservedSMEM_offset_0_alias
	.size		__nv_reservedSMEM_offset_0_alias, 0, 64
	.other		__nv_reservedSMEM_offset_0_alias,@"STO_CUDA_RESERVED_SHARED STV_DEFAULT"
__nv_reservedSMEM_offset_0_alias:
	.zero		0
	.zero		64


//--------------------- .nv.constant0._Z15division_kernelPdiiii --------------------------
	.section	.nv.constant0._Z15division_kernelPdiiii,"a",@progbits
	.sectionflags	@""
	.align	4
.nv.constant0._Z15division_kernelPdiiii:
	.zero		920


//--------------------- .nv.constant0._Z22differentiation_kernelPdPKddddS1_S1_S1_iiiidddddi --------------------------
	.section	.nv.constant0._Z22differentiation_kernelPdPKddddS1_S1_S1_iiiidddddi,"a",@progbits
	.sectionflags	@""
	.align	4
.nv.constant0._Z22differentiation_kernelPdPKddddS1_S1_S1_iiiidddddi:
	.zero		1020


//--------------------- .nv.constant0._Z29bilinear_interpolation_kernelPdPKdS1_S1_S1_S1_iiiiiii --------------------------
	.section	.nv.constant0._Z29bilinear_interpolation_kernelPdPKdS1_S1_S1_S1_iiiiiii,"a",@progbits
	.sectionflags	@""
	.align	4
.nv.constant0._Z29bilinear_interpolation_kernelPdPKdS1_S1_S1_S1_iiiiiii:
	.zero		972


//--------------------- .nv.constant0._Z22img_integration_kernelPdiibiii --------------------------
	.section	.nv.constant0._Z22img_integration_kernelPdiibiii,"a",@progbits
	.sectionflags	@""
	.align	4
.nv.constant0._Z22img_integration_kernelPdiibiii:
	.zero		928


//--------------------- .nv.constant0._Z19mapDet2Slice_kernelPdS_dddPKdS1_S1_S1_iii --------------------------
	.section	.nv.constant0._Z19mapDet2Slice_kernelPdS_dddPKdS1_S1_S1_iii,"a",@progbits
	.sectionflags	@""
	.align	4
.nv.constant0._Z19mapDet2Slice_kernelPdS_dddPKdS1_S1_S1_iii:
	.zero		980


//--------------------- .nv.constant0._Z19rot_detector_kernelPdS_PKdS1_dddi --------------------------
	.section	.nv.constant0._Z19rot_detector_kernelPdS_PKdS1_dddi,"a",@progbits
	.sectionflags	@""
	.align	4
.nv.constant0._Z19rot_detector_kernelPdS_PKdS1_dddi:
	.zero		956


//--------------------- .nv.constant0._Z20map_boudaries_kernelPdiddd --------------------------
	.section	.nv.constant0._Z20map_boudaries_kernelPdiddd,"a",@progbits
	.sectionflags	@""
	.align	4
.nv.constant0._Z20map_boudaries_kernelPdiddd:
	.zero		936


//--------------------- .nv.constant0._Z22pad_projections_kernelPdiiii --------------------------
	.section	.nv.constant0._Z22pad_projections_kernelPdiiii,"a",@progbits
	.sectionflags	@""
	.align	4
.nv.constant0._Z22pad_projections_kernelPdiiii:
	.zero		920


//--------------------- SYMBOLS --------------------------

	.type		.nv.reservedSmem.offset0,@object
	.size		.nv.reservedSmem.offset0,0x4
